//
// Generated by NVIDIA NVVM Compiler
//
// Compiler Build ID: CL-36424714
// Cuda compilation tools, release 13.0, V13.0.88
// Based on NVVM 20.0.0
//

.version 9.0
.target sm_100
.address_size 64

	// .globl	_Z20multi_head_attentionPKfS0_S0_Pfiii

.visible .entry _Z20multi_head_attentionPKfS0_S0_Pfiii(
	.param .u64 .ptr .align 1 _Z20multi_head_attentionPKfS0_S0_Pfiii_param_0,
	.param .u64 .ptr .align 1 _Z20multi_head_attentionPKfS0_S0_Pfiii_param_1,
	.param .u64 .ptr .align 1 _Z20multi_head_attentionPKfS0_S0_Pfiii_param_2,
	.param .u64 .ptr .align 1 _Z20multi_head_attentionPKfS0_S0_Pfiii_param_3,
	.param .u32 _Z20multi_head_attentionPKfS0_S0_Pfiii_param_4,
	.param .u32 _Z20multi_head_attentionPKfS0_S0_Pfiii_param_5,
	.param .u32 _Z20multi_head_attentionPKfS0_S0_Pfiii_param_6
)
{
	.reg .pred 	%p<20>;
	.reg .b32 	%r<80>;
	.reg .b32 	%f<174>;
	.reg .b64 	%rd<34>;

	ld.param.u64 	%rd8, [_Z20multi_head_attentionPKfS0_S0_Pfiii_param_0];
	ld.param.u64 	%rd7, [_Z20multi_head_attentionPKfS0_S0_Pfiii_param_1];
	ld.param.u64 	%rd9, [_Z20multi_head_attentionPKfS0_S0_Pfiii_param_2];
	ld.param.u64 	%rd10, [_Z20multi_head_attentionPKfS0_S0_Pfiii_param_3];
	ld.param.u32 	%r48, [_Z20multi_head_attentionPKfS0_S0_Pfiii_param_4];
	ld.param.u32 	%r46, [_Z20multi_head_attentionPKfS0_S0_Pfiii_param_5];
	ld.param.u32 	%r47, [_Z20multi_head_attentionPKfS0_S0_Pfiii_param_6];
	cvta.to.global.u64 	%rd1, %rd8;
	cvta.to.global.u64 	%rd2, %rd10;
	cvta.to.global.u64 	%rd3, %rd9;
	mov.u32 	%r49, %ctaid.x;
	mov.u32 	%r50, %ntid.x;
	mov.u32 	%r51, %tid.x;
	mad.lo.s32 	%r1, %r49, %r50, %r51;
	mul.lo.s32 	%r52, %r46, %r48;
	mul.lo.s32 	%r53, %r52, %r47;
	setp.ge.s32 	%p1, %r1, %r53;
	@%p1 bra 	$L__BB0_27;
	div.s32 	%r54, %r1, %r47;
	rem.s32 	%r2, %r54, %r46;
	mul.lo.s32 	%r55, %r47, %r46;
	div.s32 	%r3, %r1, %r55;
	setp.lt.s32 	%p2, %r47, 1;
	mov.f32 	%f173, 0f00000000;
	@%p2 bra 	$L__BB0_14;
	mad.lo.s32 	%r57, %r3, %r46, %r2;
	mul.lo.s32 	%r4, %r57, %r47;
	rem.s32 	%r58, %r1, %r47;
	add.s32 	%r59, %r4, %r58;
	cvta.to.global.u64 	%rd11, %rd7;
	mul.wide.s32 	%rd12, %r59, 4;
	add.s64 	%rd13, %rd11, %rd12;
	ld.global.nc.f32 	%f1, [%rd13];
	and.b32  	%r5, %r47, 15;
	setp.lt.u32 	%p3, %r47, 16;
	mov.f32 	%f173, 0f00000000;
	mov.b32 	%r69, 0;
	@%p3 bra 	$L__BB0_5;
	and.b32  	%r69, %r47, 2147483632;
	neg.s32 	%r67, %r69;
	add.s64 	%rd4, %rd1, 32;
	mov.f32 	%f173, 0f00000000;
	mov.u32 	%r66, %r4;
$L__BB0_4:
	.pragma "nounroll";
	mul.wide.s32 	%rd14, %r66, 4;
	add.s64 	%rd15, %rd4, %rd14;
	ld.global.nc.f32 	%f20, [%rd15+-32];
	fma.rn.f32 	%f21, %f20, %f1, %f173;
	ld.global.nc.f32 	%f22, [%rd15+-28];
	fma.rn.f32 	%f23, %f22, %f1, %f21;
	ld.global.nc.f32 	%f24, [%rd15+-24];
	fma.rn.f32 	%f25, %f24, %f1, %f23;
	ld.global.nc.f32 	%f26, [%rd15+-20];
	fma.rn.f32 	%f27, %f26, %f1, %f25;
	ld.global.nc.f32 	%f28, [%rd15+-16];
	fma.rn.f32 	%f29, %f28, %f1, %f27;
	ld.global.nc.f32 	%f30, [%rd15+-12];
	fma.rn.f32 	%f31, %f30, %f1, %f29;
	ld.global.nc.f32 	%f32, [%rd15+-8];
	fma.rn.f32 	%f33, %f32, %f1, %f31;
	ld.global.nc.f32 	%f34, [%rd15+-4];
	fma.rn.f32 	%f35, %f34, %f1, %f33;
	ld.global.nc.f32 	%f36, [%rd15];
	fma.rn.f32 	%f37, %f36, %f1, %f35;
	ld.global.nc.f32 	%f38, [%rd15+4];
	fma.rn.f32 	%f39, %f38, %f1, %f37;
	ld.global.nc.f32 	%f40, [%rd15+8];
	fma.rn.f32 	%f41, %f40, %f1, %f39;
	ld.global.nc.f32 	%f42, [%rd15+12];
	fma.rn.f32 	%f43, %f42, %f1, %f41;
	ld.global.nc.f32 	%f44, [%rd15+16];
	fma.rn.f32 	%f45, %f44, %f1, %f43;
	ld.global.nc.f32 	%f46, [%rd15+20];
	fma.rn.f32 	%f47, %f46, %f1, %f45;
	ld.global.nc.f32 	%f48, [%rd15+24];
	fma.rn.f32 	%f49, %f48, %f1, %f47;
	ld.global.nc.f32 	%f50, [%rd15+28];
	fma.rn.f32 	%f173, %f50, %f1, %f49;
	add.s32 	%r67, %r67, 16;
	add.s32 	%r66, %r66, 16;
	setp.ne.s32 	%p4, %r67, 0;
	@%p4 bra 	$L__BB0_4;
$L__BB0_5:
	setp.eq.s32 	%p5, %r5, 0;
	@%p5 bra 	$L__BB0_14;
	and.b32  	%r13, %r47, 7;
	setp.lt.u32 	%p6, %r5, 8;
	@%p6 bra 	$L__BB0_8;
	add.s32 	%r60, %r69, %r4;
	mul.wide.s32 	%rd16, %r60, 4;
	add.s64 	%rd17, %rd1, %rd16;
	ld.global.nc.f32 	%f52, [%rd17];
	fma.rn.f32 	%f53, %f52, %f1, %f173;
	ld.global.nc.f32 	%f54, [%rd17+4];
	fma.rn.f32 	%f55, %f54, %f1, %f53;
	ld.global.nc.f32 	%f56, [%rd17+8];
	fma.rn.f32 	%f57, %f56, %f1, %f55;
	ld.global.nc.f32 	%f58, [%rd17+12];
	fma.rn.f32 	%f59, %f58, %f1, %f57;
	ld.global.nc.f32 	%f60, [%rd17+16];
	fma.rn.f32 	%f61, %f60, %f1, %f59;
	ld.global.nc.f32 	%f62, [%rd17+20];
	fma.rn.f32 	%f63, %f62, %f1, %f61;
	ld.global.nc.f32 	%f64, [%rd17+24];
	fma.rn.f32 	%f65, %f64, %f1, %f63;
	ld.global.nc.f32 	%f66, [%rd17+28];
	fma.rn.f32 	%f173, %f66, %f1, %f65;
	add.s32 	%r69, %r69, 8;
$L__BB0_8:
	setp.eq.s32 	%p7, %r13, 0;
	@%p7 bra 	$L__BB0_14;
	and.b32  	%r16, %r47, 3;
	setp.lt.u32 	%p8, %r13, 4;
	@%p8 bra 	$L__BB0_11;
	add.s32 	%r61, %r69, %r4;
	mul.wide.s32 	%rd18, %r61, 4;
	add.s64 	%rd19, %rd1, %rd18;
	ld.global.nc.f32 	%f68, [%rd19];
	fma.rn.f32 	%f69, %f68, %f1, %f173;
	ld.global.nc.f32 	%f70, [%rd19+4];
	fma.rn.f32 	%f71, %f70, %f1, %f69;
	ld.global.nc.f32 	%f72, [%rd19+8];
	fma.rn.f32 	%f73, %f72, %f1, %f71;
	ld.global.nc.f32 	%f74, [%rd19+12];
	fma.rn.f32 	%f173, %f74, %f1, %f73;
	add.s32 	%r69, %r69, 4;
$L__BB0_11:
	setp.eq.s32 	%p9, %r16, 0;
	@%p9 bra 	$L__BB0_14;
	add.s32 	%r72, %r69, %r4;
	neg.s32 	%r71, %r16;
$L__BB0_13:
	.pragma "nounroll";
	mul.wide.s32 	%rd20, %r72, 4;
	add.s64 	%rd21, %rd1, %rd20;
	ld.global.nc.f32 	%f75, [%rd21];
	fma.rn.f32 	%f173, %f75, %f1, %f173;
	add.s32 	%r72, %r72, 1;
	add.s32 	%r71, %r71, 1;
	setp.ne.s32 	%p10, %r71, 0;
	@%p10 bra 	$L__BB0_13;
$L__BB0_14:
	setp.lt.s32 	%p11, %r47, 1;
	cvt.rn.f32.s32 	%f76, %r47;
	sqrt.rn.f32 	%f77, %f76;
	div.rn.f32 	%f15, %f173, %f77;
	@%p11 bra 	$L__BB0_27;
	mad.lo.s32 	%r63, %r3, %r46, %r2;
	mul.lo.s32 	%r25, %r63, %r47;
	and.b32  	%r26, %r47, 15;
	setp.lt.u32 	%p12, %r47, 16;
	mov.b32 	%r76, 0;
	@%p12 bra 	$L__BB0_18;
	and.b32  	%r76, %r47, 2147483632;
	neg.s32 	%r74, %r76;
	add.s64 	%rd5, %rd3, 32;
	add.s64 	%rd6, %rd2, 32;
	mov.u32 	%r73, %r25;
$L__BB0_17:
	.pragma "nounroll";
	mul.wide.s32 	%rd22, %r73, 4;
	add.s64 	%rd23, %rd5, %rd22;
	add.s64 	%rd24, %rd6, %rd22;
	ld.global.nc.f32 	%f78, [%rd23+-32];
	ld.global.f32 	%f79, [%rd24+-32];
	fma.rn.f32 	%f80, %f15, %f78, %f79;
	st.global.f32 	[%rd24+-32], %f80;
	ld.global.nc.f32 	%f81, [%rd23+-28];
	ld.global.f32 	%f82, [%rd24+-28];
	fma.rn.f32 	%f83, %f15, %f81, %f82;
	st.global.f32 	[%rd24+-28], %f83;
	ld.global.nc.f32 	%f84, [%rd23+-24];
	ld.global.f32 	%f85, [%rd24+-24];
	fma.rn.f32 	%f86, %f15, %f84, %f85;
	st.global.f32 	[%rd24+-24], %f86;
	ld.global.nc.f32 	%f87, [%rd23+-20];
	ld.global.f32 	%f88, [%rd24+-20];
	fma.rn.f32 	%f89, %f15, %f87, %f88;
	st.global.f32 	[%rd24+-20], %f89;
	ld.global.nc.f32 	%f90, [%rd23+-16];
	ld.global.f32 	%f91, [%rd24+-16];
	fma.rn.f32 	%f92, %f15, %f90, %f91;
	st.global.f32 	[%rd24+-16], %f92;
	ld.global.nc.f32 	%f93, [%rd23+-12];
	ld.global.f32 	%f94, [%rd24+-12];
	fma.rn.f32 	%f95, %f15, %f93, %f94;
	st.global.f32 	[%rd24+-12], %f95;
	ld.global.nc.f32 	%f96, [%rd23+-8];
	ld.global.f32 	%f97, [%rd24+-8];
	fma.rn.f32 	%f98, %f15, %f96, %f97;
	st.global.f32 	[%rd24+-8], %f98;
	ld.global.nc.f32 	%f99, [%rd23+-4];
	ld.global.f32 	%f100, [%rd24+-4];
	fma.rn.f32 	%f101, %f15, %f99, %f100;
	st.global.f32 	[%rd24+-4], %f101;
	ld.global.nc.f32 	%f102, [%rd23];
	ld.global.f32 	%f103, [%rd24];
	fma.rn.f32 	%f104, %f15, %f102, %f103;
	st.global.f32 	[%rd24], %f104;
	ld.global.nc.f32 	%f105, [%rd23+4];
	ld.global.f32 	%f106, [%rd24+4];
	fma.rn.f32 	%f107, %f15, %f105, %f106;
	st.global.f32 	[%rd24+4], %f107;
	ld.global.nc.f32 	%f108, [%rd23+8];
	ld.global.f32 	%f109, [%rd24+8];
	fma.rn.f32 	%f110, %f15, %f108, %f109;
	st.global.f32 	[%rd24+8], %f110;
	ld.global.nc.f32 	%f111, [%rd23+12];
	ld.global.f32 	%f112, [%rd24+12];
	fma.rn.f32 	%f113, %f15, %f111, %f112;
	st.global.f32 	[%rd24+12], %f113;
	ld.global.nc.f32 	%f114, [%rd23+16];
	ld.global.f32 	%f115, [%rd24+16];
	fma.rn.f32 	%f116, %f15, %f114, %f115;
	st.global.f32 	[%rd24+16], %f116;
	ld.global.nc.f32 	%f117, [%rd23+20];
	ld.global.f32 	%f118, [%rd24+20];
	fma.rn.f32 	%f119, %f15, %f117, %f118;
	st.global.f32 	[%rd24+20], %f119;
	ld.global.nc.f32 	%f120, [%rd23+24];
	ld.global.f32 	%f121, [%rd24+24];
	fma.rn.f32 	%f122, %f15, %f120, %f121;
	st.global.f32 	[%rd24+24], %f122;
	ld.global.nc.f32 	%f123, [%rd23+28];
	ld.global.f32 	%f124, [%rd24+28];
	fma.rn.f32 	%f125, %f15, %f123, %f124;
	st.global.f32 	[%rd24+28], %f125;
	add.s32 	%r74, %r74, 16;
	add.s32 	%r73, %r73, 16;
	setp.ne.s32 	%p13, %r74, 0;
	@%p13 bra 	$L__BB0_17;
$L__BB0_18:
	setp.eq.s32 	%p14, %r26, 0;
	@%p14 bra 	$L__BB0_27;
	and.b32  	%r34, %r47, 7;
	setp.lt.u32 	%p15, %r26, 8;
	@%p15 bra 	$L__BB0_21;
	add.s32 	%r64, %r76, %r25;
	mul.wide.s32 	%rd25, %r64, 4;
	add.s64 	%rd26, %rd3, %rd25;
	ld.global.nc.f32 	%f126, [%rd26];
	add.s64 	%rd27, %rd2, %rd25;
	ld.global.f32 	%f127, [%rd27];
	fma.rn.f32 	%f128, %f15, %f126, %f127;
	st.global.f32 	[%rd27], %f128;
	ld.global.nc.f32 	%f129, [%rd26+4];
	ld.global.f32 	%f130, [%rd27+4];
	fma.rn.f32 	%f131, %f15, %f129, %f130;
	st.global.f32 	[%rd27+4], %f131;
	ld.global.nc.f32 	%f132, [%rd26+8];
	ld.global.f32 	%f133, [%rd27+8];
	fma.rn.f32 	%f134, %f15, %f132, %f133;
	st.global.f32 	[%rd27+8], %f134;
	ld.global.nc.f32 	%f135, [%rd26+12];
	ld.global.f32 	%f136, [%rd27+12];
	fma.rn.f32 	%f137, %f15, %f135, %f136;
	st.global.f32 	[%rd27+12], %f137;
	ld.global.nc.f32 	%f138, [%rd26+16];
	ld.global.f32 	%f139, [%rd27+16];
	fma.rn.f32 	%f140, %f15, %f138, %f139;
	st.global.f32 	[%rd27+16], %f140;
	ld.global.nc.f32 	%f141, [%rd26+20];
	ld.global.f32 	%f142, [%rd27+20];
	fma.rn.f32 	%f143, %f15, %f141, %f142;
	st.global.f32 	[%rd27+20], %f143;
	ld.global.nc.f32 	%f144, [%rd26+24];
	ld.global.f32 	%f145, [%rd27+24];
	fma.rn.f32 	%f146, %f15, %f144, %f145;
	st.global.f32 	[%rd27+24], %f146;
	ld.global.nc.f32 	%f147, [%rd26+28];
	ld.global.f32 	%f148, [%rd27+28];
	fma.rn.f32 	%f149, %f15, %f147, %f148;
	st.global.f32 	[%rd27+28], %f149;
	add.s32 	%r76, %r76, 8;
$L__BB0_21:
	setp.eq.s32 	%p16, %r34, 0;
	@%p16 bra 	$L__BB0_27;
	and.b32  	%r37, %r47, 3;
	setp.lt.u32 	%p17, %r34, 4;
	@%p17 bra 	$L__BB0_24;
	add.s32 	%r65, %r76, %r25;
	mul.wide.s32 	%rd28, %r65, 4;
	add.s64 	%rd29, %rd3, %rd28;
	ld.global.nc.f32 	%f150, [%rd29];
	add.s64 	%rd30, %rd2, %rd28;
	ld.global.f32 	%f151, [%rd30];
	fma.rn.f32 	%f152, %f15, %f150, %f151;
	st.global.f32 	[%rd30], %f152;
	ld.global.nc.f32 	%f153, [%rd29+4];
	ld.global.f32 	%f154, [%rd30+4];
	fma.rn.f32 	%f155, %f15, %f153, %f154;
	st.global.f32 	[%rd30+4], %f155;
	ld.global.nc.f32 	%f156, [%rd29+8];
	ld.global.f32 	%f157, [%rd30+8];
	fma.rn.f32 	%f158, %f15, %f156, %f157;
	st.global.f32 	[%rd30+8], %f158;
	ld.global.nc.f32 	%f159, [%rd29+12];
	ld.global.f32 	%f160, [%rd30+12];
	fma.rn.f32 	%f161, %f15, %f159, %f160;
	st.global.f32 	[%rd30+12], %f161;
	add.s32 	%r76, %r76, 4;
$L__BB0_24:
	setp.eq.s32 	%p18, %r37, 0;
	@%p18 bra 	$L__BB0_27;
	add.s32 	%r79, %r76, %r25;
	neg.s32 	%r78, %r37;
$L__BB0_26:
	.pragma "nounroll";
	mul.wide.s32 	%rd31, %r79, 4;
	add.s64 	%rd32, %rd2, %rd31;
	add.s64 	%rd33, %rd3, %rd31;
	ld.global.nc.f32 	%f162, [%rd33];
	ld.global.f32 	%f163, [%rd32];
	fma.rn.f32 	%f164, %f15, %f162, %f163;
	st.global.f32 	[%rd32], %f164;
	add.s32 	%r79, %r79, 1;
	add.s32 	%r78, %r78, 1;
	setp.ne.s32 	%p19, %r78, 0;
	@%p19 bra 	$L__BB0_26;
$L__BB0_27:
	ret;

}


// ===== COMPILED SASS (sm_100) =====

	.target	sm_100

	.elftype	@"ET_EXEC"


//--------------------- .note.nv.tkinfo           --------------------------
	.section	.note.nv.tkinfo,"",@"SHT_NOTE"
	.sectionflags	@"SHF_NOTE_NV_TKINFO"
	.tkinfo
        /*0018*/ 	.word	0x00000002
        /*0030*/ 	.string	""
        /*0030*/ 	.string	"ptxas"
        /*0030*/ 	.string	"Cuda compilation tools, release 13.0, V13.0.88"
        /*0030*/ 	.string	"Build cuda_13.0.r13.0/compiler.36424714_0"
        /*0030*/ 	.string	"-arch sm_100 -m 64 "



//--------------------- .note.nv.cuinfo           --------------------------
	.section	.note.nv.cuinfo,"",@"SHT_NOTE"
	.sectionflags	@"SHF_NOTE_NV_CUINFO"
        /*0018*/ 	.short	0x0002
        /*001a*/ 	.short	0x0064
        /*001c*/ 	.short	0x0082
	.zero		2


//--------------------- .nv.info                  --------------------------
	.section	.nv.info,"",@"SHT_CUDA_INFO"
	.align	4


	//----- nvinfo : EIATTR_REGCOUNT
	.align		4
        /*0000*/ 	.byte	0x04, 0x2f
        /*0002*/ 	.short	(.L_1 - .L_0)
	.align		4
.L_0:
        /*0004*/ 	.word	index@(_Z20multi_head_attentionPKfS0_S0_Pfiii)
        /*0008*/ 	.word	0x00000020


	//----- nvinfo : EIATTR_FRAME_SIZE
	.align		4
.L_1:
        /*000c*/ 	.byte	0x04, 0x11
        /*000e*/ 	.short	(.L_3 - .L_2)
	.align		4
.L_2:
        /*0010*/ 	.word	index@($__internal_1_$__cuda_sm3x_div_rn_noftz_f32_slowpath)
        /*0014*/ 	.word	0x00000000


	//----- nvinfo : EIATTR_FRAME_SIZE
	.align		4
.L_3:
        /*0018*/ 	.byte	0x04, 0x11
        /*001a*/ 	.short	(.L_5 - .L_4)
	.align		4
.L_4:
        /*001c*/ 	.word	index@($__internal_0_$__cuda_sm20_sqrt_rn_f32_slowpath)
        /*0020*/ 	.word	0x00000000


	//----- nvinfo : EIATTR_FRAME_SIZE
	.align		4
.L_5:
        /*0024*/ 	.byte	0x04, 0x11
        /*0026*/ 	.short	(.L_7 - .L_6)
	.align		4
.L_6:
        /*0028*/ 	.word	index@(_Z20multi_head_attentionPKfS0_S0_Pfiii)
        /*002c*/ 	.word	0x00000000


	//----- nvinfo : EIATTR_MIN_STACK_SIZE
	.align		4
.L_7:
        /*0030*/ 	.byte	0x04, 0x12
        /*0032*/ 	.short	(.L_9 - .L_8)
	.align		4
.L_8:
        /*0034*/ 	.word	index@(_Z20multi_head_attentionPKfS0_S0_Pfiii)
        /*0038*/ 	.word	0x00000000
.L_9:


//--------------------- .nv.compat                --------------------------
	.section	.nv.compat,"",@"SHT_CUDA_COMPAT_INFO"
	.align	4
        /*0000*/ 	.byte	0x02, 0x09, 0x00, 0x00, 0x02, 0x02, 0x01, 0x00, 0x02, 0x05, 0x05, 0x00, 0x03, 0x07, 0x01, 0x01
        /*0010*/ 	.byte	0x02, 0x03, 0x00, 0x00, 0x02, 0x06, 0x01, 0x00, 0x04, 0x0b, 0x08, 0x00, 0x01, 0x00, 0x00, 0x00
        /*0020*/ 	.byte	0x00, 0x00, 0x00, 0x00


//--------------------- .nv.info._Z20multi_head_attentionPKfS0_S0_Pfiii --------------------------
	.section	.nv.info._Z20multi_head_attentionPKfS0_S0_Pfiii,"",@"SHT_CUDA_INFO"
	.sectionflags	@""
	.align	4


	//----- nvinfo : EIATTR_CUDA_API_VERSION
	.align		4
        /*0000*/ 	.byte	0x04, 0x37
        /*0002*/ 	.short	(.L_11 - .L_10)
.L_10:
        /*0004*/ 	.word	0x00000082


	//----- nvinfo : EIATTR_KPARAM_INFO
	.align		4
.L_11:
        /*0008*/ 	.byte	0x04, 0x17
        /*000a*/ 	.short	(.L_13 - .L_12)
.L_12:
        /*000c*/ 	.word	0x00000000
        /*0010*/ 	.short	0x0006
        /*0012*/ 	.short	0x0028
        /*0014*/ 	.byte	0x00, 0xf0, 0x11, 0x00


	//----- nvinfo : EIATTR_KPARAM_INFO
	.align		4
.L_13:
        /*0018*/ 	.byte	0x04, 0x17
        /*001a*/ 	.short	(.L_15 - .L_14)
.L_14:
        /*001c*/ 	.word	0x00000000
        /*0020*/ 	.short	0x0005
        /*0022*/ 	.short	0x0024
        /*0024*/ 	.byte	0x00, 0xf0, 0x11, 0x00


	//----- nvinfo : EIATTR_KPARAM_INFO
	.align		4
.L_15:
        /*0028*/ 	.byte	0x04, 0x17
        /*002a*/ 	.short	(.L_17 - .L_16)
.L_16:
        /*002c*/ 	.word	0x00000000
        /*0030*/ 	.short	0x0004
        /*0032*/ 	.short	0x0020
        /*0034*/ 	.byte	0x00, 0xf0, 0x11, 0x00


	//----- nvinfo : EIATTR_KPARAM_INFO
	.align		4
.L_17:
        /*0038*/ 	.byte	0x04, 0x17
        /*003a*/ 	.short	(.L_19 - .L_18)
.L_18:
        /*003c*/ 	.word	0x00000000
        /*0040*/ 	.short	0x0003
        /*0042*/ 	.short	0x0018
        /*0044*/ 	.byte	0x00, 0xf5, 0x21, 0x00


	//----- nvinfo : EIATTR_KPARAM_INFO
	.align		4
.L_19:
        /*0048*/ 	.byte	0x04, 0x17
        /*004a*/ 	.short	(.L_21 - .L_20)
.L_20:
        /*004c*/ 	.word	0x00000000
        /*0050*/ 	.short	0x0002
        /*0052*/ 	.short	0x0010
        /*0054*/ 	.byte	0x00, 0xf5, 0x21, 0x00


	//----- nvinfo : EIATTR_KPARAM_INFO
	.align		4
.L_21:
        /*0058*/ 	.byte	0x04, 0x17
        /*005a*/ 	.short	(.L_23 - .L_22)
.L_22:
        /*005c*/ 	.word	0x00000000
        /*0060*/ 	.short	0x0001
        /*0062*/ 	.short	0x0008
        /*0064*/ 	.byte	0x00, 0xf5, 0x21, 0x00


	//----- nvinfo : EIATTR_KPARAM_INFO
	.align		4
.L_23:
        /*0068*/ 	.byte	0x04, 0x17
        /*006a*/ 	.short	(.L_25 - .L_24)
.L_24:
        /*006c*/ 	.word	0x00000000
        /*0070*/ 	.short	0x0000
        /*0072*/ 	.short	0x0000
        /*0074*/ 	.byte	0x00, 0xf5, 0x21, 0x00


	//----- nvinfo : EIATTR_SPARSE_MMA_MASK
	.align		4
.L_25:
        /*0078*/ 	.byte	0x03, 0x50
        /*007a*/ 	.short	0x0000


	//----- nvinfo : EIATTR_MAXREG_COUNT
	.align		4
        /*007c*/ 	.byte	0x03, 0x1b
        /*007e*/ 	.short	0x00ff


	//----- nvinfo : EIATTR_MERCURY_ISA_VERSION
	.align		4
        /*0080*/ 	.byte	0x03, 0x5f
        /*0082*/ 	.short	0x0101


	//----- nvinfo : EIATTR_VRC_CTA_INIT_COUNT
	.align		4
        /*0084*/ 	.byte	0x02, 0x4a
	.zero		1
	.zero		1


	//----- nvinfo : EIATTR_EXIT_INSTR_OFFSETS
	.align		4
        /*0088*/ 	.byte	0x04, 0x1c
        /*008a*/ 	.short	(.L_27 - .L_26)


	//   ....[0]....
.L_26:
        /*008c*/ 	.word	0x000000a0


	//   ....[1]....
        /*0090*/ 	.word	0x00000e50


	//   ....[2]....
        /*0094*/ 	.word	0x00001410


	//   ....[3]....
        /*0098*/ 	.word	0x000016c0


	//   ....[4]....
        /*009c*/ 	.word	0x00001870


	//   ....[5]....
        /*00a0*/ 	.word	0x00001960


	//----- nvinfo : EIATTR_CRS_STACK_SIZE
	.align		4
.L_27:
        /*00a4*/ 	.byte	0x04, 0x1e
        /*00a6*/ 	.short	(.L_29 - .L_28)
.L_28:
        /*00a8*/ 	.word	0x00000000


	//----- nvinfo : EIATTR_CBANK_PARAM_SIZE
	.align		4
.L_29:
        /*00ac*/ 	.byte	0x03, 0x19
        /*00ae*/ 	.short	0x002c


	//----- nvinfo : EIATTR_PARAM_CBANK
	.align		4
        /*00b0*/ 	.byte	0x04, 0x0a
        /*00b2*/ 	.short	(.L_31 - .L_30)
	.align		4
.L_30:
        /*00b4*/ 	.word	index@(.nv.constant0._Z20multi_head_attentionPKfS0_S0_Pfiii)
        /*00b8*/ 	.short	0x0380
        /*00ba*/ 	.short	0x002c


	//----- nvinfo : EIATTR_SW_WAR
	.align		4
.L_31:
        /*00bc*/ 	.byte	0x04, 0x36
        /*00be*/ 	.short	(.L_33 - .L_32)
.L_32:
        /*00c0*/ 	.word	0x00000008
.L_33:


//--------------------- .nv.callgraph             --------------------------
	.section	.nv.callgraph,"",@"SHT_CUDA_CALLGRAPH"
	.align	4
	.sectionentsize	8
	.align		4
        /*0000*/ 	.word	0x00000000
	.align		4
        /*0004*/ 	.word	0xffffffff
	.align		4
        /*0008*/ 	.word	0x00000000
	.align		4
        /*000c*/ 	.word	0xfffffffe
	.align		4
        /*0010*/ 	.word	0x00000000
	.align		4
        /*0014*/ 	.word	0xfffffffd
	.align		4
        /*0018*/ 	.word	0x00000000
	.align		4
        /*001c*/ 	.word	0xfffffffc


//--------------------- .text._Z20multi_head_attentionPKfS0_S0_Pfiii --------------------------
	.section	.text._Z20multi_head_attentionPKfS0_S0_Pfiii,"ax",@progbits
	.align	128
        .global         _Z20multi_head_attentionPKfS0_S0_Pfiii
        .type           _Z20multi_head_attentionPKfS0_S0_Pfiii,@function
        .size           _Z20multi_head_attentionPKfS0_S0_Pfiii,(.L_x_29 - _Z20multi_head_attentionPKfS0_S0_Pfiii)
        .other          _Z20multi_head_attentionPKfS0_S0_Pfiii,@"STO_CUDA_ENTRY STV_DEFAULT"
_Z20multi_head_attentionPKfS0_S0_Pfiii:
.text._Z20multi_head_attentionPKfS0_S0_Pfiii:
[----:B------:R-:W-:Y:S01]  /*0000*/  LDC R1, c[0x0][0x37c] ;  /* 0x0000df00ff017b82 */ /* 0x000fe20000000800 */
[----:B------:R-:W0:Y:S07]  /*0010*/  S2R R4, SR_TID.X ;  /* 0x0000000000047919 */ /* 0x000e2e0000002100 */
[----:B------:R-:W1:Y:S08]  /*0020*/  LDC.64 R2, c[0x0][0x3a0] ;  /* 0x0000e800ff027b82 */ /* 0x000e700000000a00 */
[----:B------:R-:W0:Y:S08]  /*0030*/  S2UR UR4, SR_CTAID.X ;  /* 0x00000000000479c3 */ /* 0x000e300000002500 */
[----:B------:R-:W0:Y:S08]  /*0040*/  LDC R9, c[0x0][0x360] ;  /* 0x0000d800ff097b82 */ /* 0x000e300000000800 */
[----:B------:R-:W2:Y:S01]  /*0050*/  LDC R0, c[0x0][0x3a8] ;  /* 0x0000ea00ff007b82 */ /* 0x000ea20000000800 */
[----:B-1----:R-:W-:-:S02]  /*0060*/  IMAD R5, R3, R2, RZ ;  /* 0x0000000203057224 */ /* 0x002fc400078e02ff */
[----:B0-----:R-:W-:Y:S02]  /*0070*/  IMAD R9, R9, UR4, R4 ;  /* 0x0000000409097c24 */ /* 0x001fe4000f8e0204 */
[----:B--2---:R-:W-:-:S05]  /*0080*/  IMAD R2, R5, R0, RZ ;  /* 0x0000000005027224 */ /* 0x004fca00078e02ff */
[----:B------:R-:W-:-:S13]  /*0090*/  ISETP.GE.AND P0, PT, R9, R2, PT ;  /* 0x000000020900720c */ /* 0x000fda0003f06270 */
[----:B------:R-:W-:Y:S05]  /*00a0*/  @P0 EXIT ;  /* 0x000000000000094d */ /* 0x000fea0003800000 */
[-C--:B------:R-:W-:Y:S01]  /*00b0*/  IABS R2, R0.reuse ;  /* 0x0000000000027213 */ /* 0x080fe20000000000 */
[----:B------:R-:W-:Y:S01]  /*00c0*/  IMAD R8, R3, R0, RZ ;  /* 0x0000000003087224 */ /* 0x000fe200078e02ff */
[----:B------:R-:W-:Y:S01]  /*00d0*/  IABS R10, R3 ;  /* 0x00000003000a7213 */ /* 0x000fe20000000000 */
[----:B------:R-:W0:Y:S01]  /*00e0*/  LDCU.64 UR14, c[0x0][0x358] ;  /* 0x00006b00ff0e77ac */ /* 0x000e220008000a00 */
[----:B------:R-:W1:Y:S01]  /*00f0*/  I2F.RP R6, R2 ;  /* 0x0000000200067306 */ /* 0x000e620000209400 */
[----:B------:R-:W-:Y:S02]  /*0100*/  IABS R15, R9 ;  /* 0x00000009000f7213 */ /* 0x000fe40000000000 */
[----:B------:R-:W-:Y:S02]  /*0110*/  IABS R12, R8 ;  /* 0x00000008000c7213 */ /* 0x000fe40000000000 */
[----:B------:R-:W-:-:S03]  /*0120*/  ISETP.NE.AND P4, PT, R8, RZ, PT ;  /* 0x000000ff0800720c */ /* 0x000fc60003f85270 */
[----:B------:R-:W2:Y:S08]  /*0130*/  I2F.RP R13, R12 ;  /* 0x0000000c000d7306 */ /* 0x000eb00000209400 */
[----:B-1----:R-:W1:Y:S08]  /*0140*/  MUFU.RCP R6, R6 ;  /* 0x0000000600067308 */ /* 0x002e700000001000 */
[----:B--2---:R-:W2:Y:S01]  /*0150*/  MUFU.RCP R13, R13 ;  /* 0x0000000d000d7308 */ /* 0x004ea20000001000 */
[----:B-1----:R-:W-:-:S07]  /*0160*/  IADD3 R4, PT, PT, R6, 0xffffffe, RZ ;  /* 0x0ffffffe06047810 */ /* 0x002fce0007ffe0ff */
[----:B------:R1:W3:Y:S01]  /*0170*/  F2I.FTZ.U32.TRUNC.NTZ R5, R4 ;  /* 0x0000000400057305 */ /* 0x0002e2000021f000 */
[----:B--2---:R-:W-:Y:S02]  /*0180*/  IADD3 R16, PT, PT, R13, 0xffffffe, RZ ;  /* 0x0ffffffe0d107810 */ /* 0x004fe40007ffe0ff */
[----:B------:R-:W-:Y:S01]  /*0190*/  LOP3.LUT R13, RZ, R0, RZ, 0x33, !PT ;  /* 0x00000000ff0d7212 */ /* 0x000fe200078e33ff */
[----:B-1----:R-:W-:Y:S02]  /*01a0*/  HFMA2 R4, -RZ, RZ, 0, 0 ;  /* 0x00000000ff047431 */ /* 0x002fe400000001ff */
[----:B---3--:R-:W-:-:S04]  /*01b0*/  IMAD.MOV R7, RZ, RZ, -R5 ;  /* 0x000000ffff077224 */ /* 0x008fc800078e0a05 */
[----:B------:R-:W-:-:S04]  /*01c0*/  IMAD R7, R7, R2, RZ ;  /* 0x0000000207077224 */ /* 0x000fc800078e02ff */
[----:B------:R-:W-:Y:S01]  /*01d0*/  IMAD.HI.U32 R6, R5, R7, R4 ;  /* 0x0000000705067227 */ /* 0x000fe200078e0004 */
[----:B------:R-:W-:Y:S01]  /*01e0*/  LOP3.LUT R4, R9, R0, RZ, 0x3c, !PT ;  /* 0x0000000009047212 */ /* 0x000fe200078e3cff */
[----:B------:R-:W1:Y:S03]  /*01f0*/  I2F.RP R7, R10 ;  /* 0x0000000a00077306 */ /* 0x000e660000209400 */
[----:B------:R-:W-:Y:S01]  /*0200*/  ISETP.GE.AND P2, PT, R4, RZ, PT ;  /* 0x000000ff0400720c */ /* 0x000fe20003f46270 */
[----:B------:R-:W-:Y:S01]  /*0210*/  IMAD.HI.U32 R6, R6, R15, RZ ;  /* 0x0000000f06067227 */ /* 0x000fe200078e00ff */
[----:B------:R-:W-:-:S03]  /*0220*/  MOV R4, RZ ;  /* 0x000000ff00047202 */ /* 0x000fc60000000f00 */
[----:B------:R-:W-:-:S04]  /*0230*/  IMAD.MOV R11, RZ, RZ, -R6 ;  /* 0x000000ffff0b7224 */ /* 0x000fc800078e0a06 */
[C---:B------:R-:W-:Y:S01]  /*0240*/  IMAD R11, R2.reuse, R11, R15 ;  /* 0x0000000b020b7224 */ /* 0x040fe200078e020f */
[----:B-1----:R-:W1:Y:S04]  /*0250*/  MUFU.RCP R7, R7 ;  /* 0x0000000700077308 */ /* 0x002e680000001000 */
[----:B------:R-:W-:-:S13]  /*0260*/  ISETP.GT.U32.AND P1, PT, R2, R11, PT ;  /* 0x0000000b0200720c */ /* 0x000fda0003f24070 */
[----:B------:R-:W-:Y:S01]  /*0270*/  @!P1 IMAD.IADD R11, R11, 0x1, -R2 ;  /* 0x000000010b0b9824 */ /* 0x000fe200078e0a02 */
[----:B-1----:R-:W-:Y:S01]  /*0280*/  IADD3 R5, PT, PT, R7, 0xffffffe, RZ ;  /* 0x0ffffffe07057810 */ /* 0x002fe20007ffe0ff */
[----:B------:R-:W-:Y:S01]  /*0290*/  @!P1 VIADD R6, R6, 0x1 ;  /* 0x0000000106069836 */ /* 0x000fe20000000000 */
[----:B------:R1:W2:Y:S02]  /*02a0*/  F2I.FTZ.U32.TRUNC.NTZ R7, R16 ;  /* 0x0000001000077305 */ /* 0x0002a4000021f000 */
[----:B------:R-:W-:-:S06]  /*02b0*/  ISETP.GE.U32.AND P0, PT, R11, R2, PT ;  /* 0x000000020b00720c */ /* 0x000fcc0003f06070 */
[----:B------:R-:W3:Y:S01]  /*02c0*/  F2I.FTZ.U32.TRUNC.NTZ R5, R5 ;  /* 0x0000000500057305 */ /* 0x000ee2000021f000 */
[----:B-1----:R-:W-:-:S06]  /*02d0*/  IABS R16, R8 ;  /* 0x0000000800107213 */ /* 0x002fcc0000000000 */
[----:B------:R-:W-:Y:S01]  /*02e0*/  @P0 IADD3 R6, PT, PT, R6, 0x1, RZ ;  /* 0x0000000106060810 */ /* 0x000fe20007ffe0ff */
[----:B--2---:R-:W-:Y:S01]  /*02f0*/  IMAD.MOV R19, RZ, RZ, -R7 ;  /* 0x000000ffff137224 */ /* 0x004fe200078e0a07 */
[----:B------:R-:W-:Y:S02]  /*0300*/  ISETP.NE.AND P0, PT, R0, RZ, PT ;  /* 0x000000ff0000720c */ /* 0x000fe40003f05270 */
[----:B------:R-:W-:-:S04]  /*0310*/  @!P2 IADD3 R6, PT, PT, -R6, RZ, RZ ;  /* 0x000000ff0606a210 */ /* 0x000fc80007ffe1ff */
[----:B------:R-:W-:Y:S01]  /*0320*/  SEL R14, R13, R6, !P0 ;  /* 0x000000060d0e7207 */ /* 0x000fe20004000000 */
[----:B---3--:R-:W-:-:S03]  /*0330*/  IMAD.MOV R17, RZ, RZ, -R5 ;  /* 0x000000ffff117224 */ /* 0x008fc600078e0a05 */
[----:B------:R-:W-:Y:S01]  /*0340*/  IABS R6, R14 ;  /* 0x0000000e00067213 */ /* 0x000fe20000000000 */
[----:B------:R-:W-:-:S04]  /*0350*/  IMAD R17, R17, R10, RZ ;  /* 0x0000000a11117224 */ /* 0x000fc800078e02ff */
[----:B------:R-:W-:-:S04]  /*0360*/  IMAD.HI.U32 R4, R5, R17, R4 ;  /* 0x0000001105047227 */ /* 0x000fc800078e0004 */
[----:B------:R-:W-:Y:S02]  /*0370*/  IMAD.MOV.U32 R5, RZ, RZ, R6 ;  /* 0x000000ffff057224 */ /* 0x000fe400078e0006 */
[----:B------:R-:W-:Y:S02]  /*0380*/  HFMA2 R6, -RZ, RZ, 0, 0 ;  /* 0x00000000ff067431 */ /* 0x000fe400000001ff */
[----:B------:R-:W-:Y:S02]  /*0390*/  IMAD R17, R19, R12, RZ ;  /* 0x0000000c13117224 */ /* 0x000fe400078e02ff */
[----:B------:R-:W-:-:S05]  /*03a0*/  IMAD.HI.U32 R4, R4, R5, RZ ;  /* 0x0000000504047227 */ /* 0x000fca00078e00ff */
[----:B------:R-:W-:Y:S01]  /*03b0*/  IADD3 R4, PT, PT, -R4, RZ, RZ ;  /* 0x000000ff04047210 */ /* 0x000fe20007ffe1ff */
[----:B------:R-:W-:-:S04]  /*03c0*/  IMAD.HI.U32 R6, R7, R17, R6 ;  /* 0x0000001107067227 */ /* 0x000fc800078e0006 */
[----:B------:R-:W-:Y:S02]  /*03d0*/  IMAD.MOV R7, RZ, RZ, -R16 ;  /* 0x000000ffff077224 */ /* 0x000fe400078e0a10 */
[----:B------:R-:W-:-:S04]  /*03e0*/  IMAD.HI.U32 R6, R6, R15, RZ ;  /* 0x0000000f06067227 */ /* 0x000fc800078e00ff */
[----:B------:R-:W-:Y:S01]  /*03f0*/  IMAD R5, R10, R4, R5 ;  /* 0x000000040a057224 */ /* 0x000fe200078e0205 */
[----:B------:R-:W-:Y:S01]  /*0400*/  LOP3.LUT R4, R9, R8, RZ, 0x3c, !PT ;  /* 0x0000000809047212 */ /* 0x000fe200078e3cff */
[----:B------:R-:W-:Y:S02]  /*0410*/  IMAD R15, R6, R7, R15 ;  /* 0x00000007060f7224 */ /* 0x000fe400078e020f */
[----:B------:R-:W-:Y:S01]  /*0420*/  HFMA2 R7, -RZ, RZ, 0, 0 ;  /* 0x00000000ff077431 */ /* 0x000fe200000001ff */
[----:B------:R-:W-:Y:S02]  /*0430*/  ISETP.GT.U32.AND P1, PT, R10, R5, PT ;  /* 0x000000050a00720c */ /* 0x000fe40003f24070 */
[----:B------:R-:W-:-:S11]  /*0440*/  ISETP.GT.U32.AND P3, PT, R12, R15, PT ;  /* 0x0000000f0c00720c */ /* 0x000fd60003f64070 */
[----:B------:R-:W-:Y:S01]  /*0450*/  @!P1 IMAD.IADD R5, R5, 0x1, -R10 ;  /* 0x0000000105059824 */ /* 0x000fe200078e0a0a */
[----:B------:R-:W-:Y:S02]  /*0460*/  ISETP.GE.AND P1, PT, R4, RZ, PT ;  /* 0x000000ff0400720c */ /* 0x000fe40003f26270 */
[-C--:B------:R-:W-:Y:S02]  /*0470*/  @!P3 IADD3 R15, PT, PT, R15, -R12.reuse, RZ ;  /* 0x8000000c0f0fb210 */ /* 0x080fe40007ffe0ff */
[----:B------:R-:W-:Y:S02]  /*0480*/  ISETP.GT.U32.AND P2, PT, R10, R5, PT ;  /* 0x000000050a00720c */ /* 0x000fe40003f44070 */
[----:B------:R-:W-:Y:S02]  /*0490*/  ISETP.GE.U32.AND P5, PT, R15, R12, PT ;  /* 0x0000000c0f00720c */ /* 0x000fe40003fa6070 */
[----:B------:R-:W-:Y:S02]  /*04a0*/  @!P3 IADD3 R6, PT, PT, R6, 0x1, RZ ;  /* 0x000000010606b810 */ /* 0x000fe40007ffe0ff */
[----:B------:R-:W-:-:S07]  /*04b0*/  ISETP.GE.AND P3, PT, R14, RZ, PT ;  /* 0x000000ff0e00720c */ /* 0x000fce0003f66270 */
[----:B------:R-:W-:Y:S01]  /*04c0*/  @!P2 IMAD.IADD R5, R5, 0x1, -R10 ;  /* 0x000000010505a824 */ /* 0x000fe200078e0a0a */
[----:B------:R-:W-:Y:S02]  /*04d0*/  ISETP.GE.AND P2, PT, R0, 0x1, PT ;  /* 0x000000010000780c */ /* 0x000fe40003f46270 */
[----:B------:R-:W-:Y:S02]  /*04e0*/  @P5 IADD3 R6, PT, PT, R6, 0x1, RZ ;  /* 0x0000000106065810 */ /* 0x000fe40007ffe0ff */
[----:B------:R-:W-:Y:S01]  /*04f0*/  ISETP.NE.AND P5, PT, R3, RZ, PT ;  /* 0x000000ff0300720c */ /* 0x000fe20003fa5270 */
[----:B------:R-:W-:Y:S01]  /*0500*/  @!P3 IMAD.MOV R5, RZ, RZ, -R5 ;  /* 0x000000ffff05b224 */ /* 0x000fe200078e0a05 */
[----:B------:R-:W-:-:S04]  /*0510*/  MOV R4, R6 ;  /* 0x0000000600047202 */ /* 0x000fc80000000f00 */
[----:B------:R-:W-:Y:S02]  /*0520*/  @!P1 IADD3 R4, PT, PT, -R4, RZ, RZ ;  /* 0x000000ff04049210 */ /* 0x000fe40007ffe1ff */
[----:B------:R-:W-:-:S05]  /*0530*/  @!P4 LOP3.LUT R4, RZ, R8, RZ, 0x33, !PT ;  /* 0x00000008ff04c212 */ /* 0x000fca00078e33ff */
[----:B------:R-:W-:Y:S01]  /*0540*/  @!P5 LOP3.LUT R5, RZ, R3, RZ, 0x33, !PT ;  /* 0x00000003ff05d212 */ /* 0x000fe200078e33ff */
[----:B0-----:R-:W-:Y:S06]  /*0550*/  @!P2 BRA `(.L_x_0) ;  /* 0x0000000400d4a947 */ /* 0x001fec0003800000 */
[----:B------:R-:W-:Y:S01]  /*0560*/  ISETP.GE.AND P3, PT, R9, RZ, PT ;  /* 0x000000ff0900720c */ /* 0x000fe20003f66270 */
[----:B------:R-:W-:Y:S01]  /*0570*/  IMAD R3, R4, R3, R5 ;  /* 0x0000000304037224 */ /* 0x000fe200078e0205 */
[----:B------:R-:W0:Y:S01]  /*0580*/  LDC.64 R8, c[0x0][0x388] ;  /* 0x0000e200ff087b82 */ /* 0x000e220000000a00 */
[----:B------:R-:W-:Y:S02]  /*0590*/  ISETP.GT.U32.AND P1, PT, R2, R11, PT ;  /* 0x0000000b0200720c */ /* 0x000fe40003f24070 */
[----:B------:R-:W-:Y:S01]  /*05a0*/  IADD3 R2, PT, PT, R11, -R2, RZ ;  /* 0x800000020b027210 */ /* 0x000fe20007ffe0ff */
[----:B------:R-:W-:-:S03]  /*05b0*/  IMAD R6, R3, R0, RZ ;  /* 0x0000000003067224 */ /* 0x000fc600078e02ff */
[----:B------:R-:W-:-:S05]  /*05c0*/  SEL R2, R2, R11, !P1 ;  /* 0x0000000b02027207 */ /* 0x000fca0004800000 */
[----:B------:R-:W-:-:S05]  /*05d0*/  @!P3 IMAD.MOV R2, RZ, RZ, -R2 ;  /* 0x000000ffff02b224 */ /* 0x000fca00078e0a02 */
[----:B------:R-:W-:-:S04]  /*05e0*/  SEL R13, R13, R2, !P0 ;  /* 0x000000020d0d7207 */ /* 0x000fc80004000000 */
[----:B------:R-:W-:-:S05]  /*05f0*/  IADD3 R3, PT, PT, R6, R13, RZ ;  /* 0x0000000d06037210 */ /* 0x000fca0007ffe0ff */
[----:B0-----:R-:W-:-:S05]  /*0600*/  IMAD.WIDE R2, R3, 0x4, R8 ;  /* 0x0000000403027825 */ /* 0x001fca00078e0208 */
[----:B------:R0:W5:Y:S01]  /*0610*/  LDG.E.CONSTANT R8, desc[UR14][R2.64] ;  /* 0x0000000e02087981 */ /* 0x000162000c1e9900 */
[C---:B------:R-:W-:Y:S01]  /*0620*/  ISETP.GE.U32.AND P0, PT, R0.reuse, 0x10, PT ;  /* 0x000000100000780c */ /* 0x040fe20003f06070 */
[----:B------:R-:W-:Y:S01]  /*0630*/  IMAD.MOV.U32 R9, RZ, RZ, RZ ;  /* 0x000000ffff097224 */ /* 0x000fe200078e00ff */
[----:B------:R-:W-:Y:S02]  /*0640*/  LOP3.LUT R10, R0, 0xf, RZ, 0xc0, !PT ;  /* 0x0000000f000a7812 */ /* 0x000fe400078ec0ff */
[----:B------:R-:W-:Y:S02]  /*0650*/  MOV R7, RZ ;  /* 0x000000ff00077202 */ /* 0x000fe40000000f00 */
[----:B------:R-:W-:-:S07]  /*0660*/  ISETP.NE.AND P1, PT, R10, RZ, PT ;  /* 0x000000ff0a00720c */ /* 0x000fce0003f25270 */
[----:B0-----:R-:W-:Y:S06]  /*0670*/  @!P0 BRA `(.L_x_1) ;  /* 0x0000000000b88947 */ /* 0x001fec0003800000 */
[----:B------:R-:W0:Y:S01]  /*0680*/  LDCU.64 UR4, c[0x0][0x380] ;  /* 0x00007000ff0477ac */ /* 0x000e220008000a00 */
[----:B------:R-:W-:Y:S02]  /*0690*/  LOP3.LUT R9, R0, 0x7ffffff0, RZ, 0xc0, !PT ;  /* 0x7ffffff000097812 */ /* 0x000fe400078ec0ff */
[----:B------:R-:W-:Y:S02]  /*06a0*/  MOV R7, RZ ;  /* 0x000000ff00077202 */ /* 0x000fe40000000f00 */
[----:B------:R-:W-:Y:S01]  /*06b0*/  MOV R11, R6 ;  /* 0x00000006000b7202 */ /* 0x000fe20000000f00 */
[----:B------:R-:W-:Y:S01]  /*06c0*/  IMAD.MOV R20, RZ, RZ, -R9 ;  /* 0x000000ffff147224 */ /* 0x000fe200078e0a09 */
[----:B0-----:R-:W-:-:S04]  /*06d0*/  UIADD3 UR4, UP0, UPT, UR4, 0x20, URZ ;  /* 0x0000002004047890 */ /* 0x001fc8000ff1e0ff */
[----:B------:R-:W-:-:S12]  /*06e0*/  UIADD3.X UR5, UPT, UPT, URZ, UR5, URZ, UP0, !UPT ;  /* 0x00000005ff057290 */ /* 0x000fd800087fe4ff */
.L_x_2:
[----:B------:R-:W-:Y:S02]  /*06f0*/  MOV R2, UR4 ;  /* 0x0000000400027c02 */ /* 0x000fe40008000f00 */
[----:B------:R-:W-:-:S03]  /*0700*/  MOV R3, UR5 ;  /* 0x0000000500037c02 */ /* 0x000fc60008000f00 */
[----:B------:R-:W-:-:S05]  /*0710*/  IMAD.WIDE R2, R11, 0x4, R2 ;  /* 0x000000040b027825 */ /* 0x000fca00078e0202 */
[----:B------:R-:W2:Y:S04]  /*0720*/  LDG.E.CONSTANT R18, desc[UR14][R2.64+-0x20] ;  /* 0xffffe00e02127981 */ /* 0x000ea8000c1e9900 */
[----:B------:R-:W3:Y:S04]  /*0730*/  LDG.E.CONSTANT R24, desc[UR14][R2.64+-0x1c] ;  /* 0xffffe40e02187981 */ /* 0x000ee8000c1e9900 */
[----:B------:R-:W4:Y:S04]  /*0740*/  LDG.E.CONSTANT R16, desc[UR14][R2.64+-0x18] ;  /* 0xffffe80e02107981 */ /* 0x000f28000c1e9900 */
        /* <DEDUP_REMOVED lines=10> */
[----:B------:R-:W4:Y:S01]  /*07f0*/  LDG.E.CONSTANT R13, desc[UR14][R2.64+0x14] ;  /* 0x0000140e020d7981 */ /* 0x000f22000c1e9900 */
[----:B--2--5:R-:W-:-:S03]  /*0800*/  FFMA R22, R8, R18, R7 ;  /* 0x0000001208167223 */ /* 0x024fc60000000007 */
[----:B------:R-:W2:Y:S04]  /*0810*/  LDG.E.CONSTANT R7, desc[UR14][R2.64+0x18] ;  /* 0x0000180e02077981 */ /* 0x000ea8000c1e9900 */
[----:B------:R-:W2:Y:S01]  /*0820*/  LDG.E.CONSTANT R18, desc[UR14][R2.64+0x1c] ;  /* 0x00001c0e02127981 */ /* 0x000ea2000c1e9900 */
[----:B---3--:R-:W-:Y:S01]  /*0830*/  FFMA R22, R8, R24, R22 ;  /* 0x0000001808167223 */ /* 0x008fe20000000016 */
[----:B------:R-:W-:Y:S01]  /*0840*/  VIADD R20, R20, 0x10 ;  /* 0x0000001014147836 */ /* 0x000fe20000000000 */
[----:B------:R-:W-:Y:S02]  /*0850*/  IADD3 R11, PT, PT, R11, 0x10, RZ ;  /* 0x000000100b0b7810 */ /* 0x000fe40007ffe0ff */
[----:B----4-:R-:W-:Y:S02]  /*0860*/  FFMA R16, R8, R16, R22 ;  /* 0x0000001008107223 */ /* 0x010fe40000000016 */
[----:B------:R-:W-:-:S02]  /*0870*/  ISETP.NE.AND P0, PT, R20, RZ, PT ;  /* 0x000000ff1400720c */ /* 0x000fc40003f05270 */
[----:B------:R-:W-:-:S04]  /*0880*/  FFMA R14, R8, R14, R16 ;  /* 0x0000000e080e7223 */ /* 0x000fc80000000010 */
        /* <DEDUP_REMOVED lines=10> */
[----:B--2---:R-:W-:-:S04]  /*0930*/  FFMA R7, R8, R7, R12 ;  /* 0x0000000708077223 */ /* 0x004fc8000000000c */
[----:B------:R-:W-:Y:S01]  /*0940*/  FFMA R7, R8, R18, R7 ;  /* 0x0000001208077223 */ /* 0x000fe20000000007 */
[----:B------:R-:W-:Y:S06]  /*0950*/  @P0 BRA `(.L_x_2) ;  /* 0xfffffffc00640947 */ /* 0x000fec000383ffff */
.L_x_1:
[----:B------:R-:W-:Y:S05]  /*0960*/  @!P1 BRA `(.L_x_0) ;  /* 0x0000000000d09947 */ /* 0x000fea0003800000 */
[----:B------:R-:W-:Y:S02]  /*0970*/  ISETP.GE.U32.AND P0, PT, R10, 0x8, PT ;  /* 0x000000080a00780c */ /* 0x000fe40003f06070 */
[----:B------:R-:W-:-:S04]  /*0980*/  LOP3.LUT R13, R0, 0x7, RZ, 0xc0, !PT ;  /* 0x00000007000d7812 */ /* 0x000fc800078ec0ff */
[----:B------:R-:W-:-:S07]  /*0990*/  ISETP.NE.AND P1, PT, R13, RZ, PT ;  /* 0x000000ff0d00720c */ /* 0x000fce0003f25270 */
[----:B------:R-:W-:Y:S06]  /*09a0*/  @!P0 BRA `(.L_x_3) ;  /* 0x0000000000508947 */ /* 0x000fec0003800000 */
[----:B------:R-:W0:Y:S01]  /*09b0*/  LDC.64 R2, c[0x0][0x380] ;  /* 0x0000e000ff027b82 */ /* 0x000e220000000a00 */
[----:B------:R-:W-:-:S05]  /*09c0*/  IADD3 R11, PT, PT, R6, R9, RZ ;  /* 0x00000009060b7210 */ /* 0x000fca0007ffe0ff */
[----:B0-----:R-:W-:-:S05]  /*09d0*/  IMAD.WIDE R2, R11, 0x4, R2 ;  /* 0x000000040b027825 */ /* 0x001fca00078e0202 */
[----:B------:R-:W2:Y:S04]  /*09e0*/  LDG.E.CONSTANT R10, desc[UR14][R2.64] ;  /* 0x0000000e020a7981 */ /* 0x000ea8000c1e9900 */
[----:B------:R-:W3:Y:S04]  /*09f0*/  LDG.E.CONSTANT R12, desc[UR14][R2.64+0x4] ;  /* 0x0000040e020c7981 */ /* 0x000ee8000c1e9900 */
[----:B------:R-:W4:Y:S04]  /*0a00*/  LDG.E.CONSTANT R14, desc[UR14][R2.64+0x8] ;  /* 0x0000080e020e7981 */ /* 0x000f28000c1e9900 */
[----:B------:R-:W4:Y:S04]  /*0a10*/  LDG.E.CONSTANT R16, desc[UR14][R2.64+0xc] ;  /* 0x00000c0e02107981 */ /* 0x000f28000c1e9900 */
[----:B------:R-:W4:Y:S04]  /*0a20*/  LDG.E.CONSTANT R18, desc[UR14][R2.64+0x10] ;  /* 0x0000100e02127981 */ /* 0x000f28000c1e9900 */
[----:B------:R-:W4:Y:S04]  /*0a30*/  LDG.E.CONSTANT R20, desc[UR14][R2.64+0x14] ;  /* 0x0000140e02147981 */ /* 0x000f28000c1e9900 */
[----:B------:R-:W4:Y:S04]  /*0a40*/  LDG.E.CONSTANT R22, desc[UR14][R2.64+0x18] ;  /* 0x0000180e02167981 */ /* 0x000f28000c1e9900 */
[----:B------:R-:W4:Y:S01]  /*0a50*/  LDG.E.CONSTANT R24, desc[UR14][R2.64+0x1c] ;  /* 0x00001c0e02187981 */ /* 0x000f22000c1e9900 */
[----:B------:R-:W-:-:S02]  /*0a60*/  VIADD R9, R9, 0x8 ;  /* 0x0000000809097836 */ /* 0x000fc40000000000 */
[----:B--2--5:R-:W-:-:S04]  /*0a70*/  FFMA R7, R8, R10, R7 ;  /* 0x0000000a08077223 */ /* 0x024fc80000000007 */
[----:B---3--:R-:W-:-:S04]  /*0a80*/  FFMA R7, R8, R12, R7 ;  /* 0x0000000c08077223 */ /* 0x008fc80000000007 */
[----:B----4-:R-:W-:-:S04]  /*0a90*/  FFMA R7, R8, R14, R7 ;  /* 0x0000000e08077223 */ /* 0x010fc80000000007 */
[----:B------:R-:W-:-:S04]  /*0aa0*/  FFMA R7, R8, R16, R7 ;  /* 0x0000001008077223 */ /* 0x000fc80000000007 */
[----:B------:R-:W-:-:S04]  /*0ab0*/  FFMA R7, R8, R18, R7 ;  /* 0x0000001208077223 */ /* 0x000fc80000000007 */
[----:B------:R-:W-:-:S04]  /*0ac0*/  FFMA R7, R8, R20, R7 ;  /* 0x0000001408077223 */ /* 0x000fc80000000007 */
[----:B------:R-:W-:-:S04]  /*0ad0*/  FFMA R7, R8, R22, R7 ;  /* 0x0000001608077223 */ /* 0x000fc80000000007 */
[----:B------:R-:W-:-:S07]  /*0ae0*/  FFMA R7, R8, R24, R7 ;  /* 0x0000001808077223 */ /* 0x000fce0000000007 */
.L_x_3:
        /* <DEDUP_REMOVED lines=11> */
[----:B------:R-:W4:Y:S01]  /*0ba0*/  LDG.E.CONSTANT R18, desc[UR14][R2.64+0xc] ;  /* 0x00000c0e02127981 */ /* 0x000f22000c1e9900 */
[----:B------:R-:W-:Y:S01]  /*0bb0*/  IADD3 R9, PT, PT, R9, 0x4, RZ ;  /* 0x0000000409097810 */ /* 0x000fe20007ffe0ff */
[----:B--2--5:R-:W-:-:S04]  /*0bc0*/  FFMA R7, R8, R10, R7 ;  /* 0x0000000a08077223 */ /* 0x024fc80000000007 */
[----:B---3--:R-:W-:-:S04]  /*0bd0*/  FFMA R7, R8, R14, R7 ;  /* 0x0000000e08077223 */ /* 0x008fc80000000007 */
[----:B----4-:R-:W-:-:S04]  /*0be0*/  FFMA R7, R8, R16, R7 ;  /* 0x0000001008077223 */ /* 0x010fc80000000007 */
[----:B------:R-:W-:-:S07]  /*0bf0*/  FFMA R7, R8, R18, R7 ;  /* 0x0000001208077223 */ /* 0x000fce0000000007 */
.L_x_4:
[----:B------:R-:W-:Y:S05]  /*0c00*/  @!P1 BRA `(.L_x_0) ;  /* 0x0000000000289947 */ /* 0x000fea0003800000 */
[----:B------:R-:W0:Y:S01]  /*0c10*/  LDC.64 R10, c[0x0][0x380] ;  /* 0x0000e000ff0a7b82 */ /* 0x000e220000000a00 */
[----:B------:R-:W-:Y:S01]  /*0c20*/  IMAD.IADD R9, R6, 0x1, R9 ;  /* 0x0000000106097824 */ /* 0x000fe200078e0209 */
[----:B------:R-:W-:-:S07]  /*0c30*/  IADD3 R12, PT, PT, -R12, RZ, RZ ;  /* 0x000000ff0c0c7210 */ /* 0x000fce0007ffe1ff */
.L_x_5:
[----:B0-----:R-:W-:-:S06]  /*0c40*/  IMAD.WIDE R2, R9, 0x4, R10 ;  /* 0x0000000409027825 */ /* 0x001fcc00078e020a */
[----:B------:R-:W2:Y:S01]  /*0c50*/  LDG.E.CONSTANT R2, desc[UR14][R2.64] ;  /* 0x0000000e02027981 */ /* 0x000ea2000c1e9900 */
[----:B------:R-:W-:Y:S01]  /*0c60*/  IADD3 R12, PT, PT, R12, 0x1, RZ ;  /* 0x000000010c0c7810 */ /* 0x000fe20007ffe0ff */
[----:B------:R-:W-:-:S03]  /*0c70*/  VIADD R9, R9, 0x1 ;  /* 0x0000000109097836 */ /* 0x000fc60000000000 */
[----:B------:R-:W-:Y:S01]  /*0c80*/  ISETP.NE.AND P0, PT, R12, RZ, PT ;  /* 0x000000ff0c00720c */ /* 0x000fe20003f05270 */
[----:B--2--5:R-:W-:-:S12]  /*0c90*/  FFMA R7, R8, R2, R7 ;  /* 0x0000000208077223 */ /* 0x024fd80000000007 */
[----:B------:R-:W-:Y:S05]  /*0ca0*/  @P0 BRA `(.L_x_5) ;  /* 0xfffffffc00e40947 */ /* 0x000fea000383ffff */
.L_x_0:
[----:B------:R-:W-:-:S04]  /*0cb0*/  I2FP.F32.S32 R0, R0 ;  /* 0x0000000000007245 */ /* 0x000fc80000201400 */
[----:B------:R-:W-:Y:S01]  /*0cc0*/  IADD3 R2, PT, PT, R0, -0xd000000, RZ ;  /* 0xf300000000027810 */ /* 0x000fe20007ffe0ff */
[----:B------:R0:W1:Y:S03]  /*0cd0*/  MUFU.RSQ R3, R0 ;  /* 0x0000000000037308 */ /* 0x0000660000001400 */
[----:B------:R-:W-:-:S13]  /*0ce0*/  ISETP.GT.U32.AND P0, PT, R2, 0x727fffff, PT ;  /* 0x727fffff0200780c */ /* 0x000fda0003f04070 */
[----:B0-----:R-:W-:Y:S05]  /*0cf0*/  @!P0 BRA `(.L_x_6) ;  /* 0x0000000000108947 */ /* 0x001fea0003800000 */
[----:B------:R-:W-:-:S07]  /*0d00*/  MOV R6, 0xd20 ;  /* 0x00000d2000067802 */ /* 0x000fce0000000f00 */
[----:B-1---5:R-:W-:Y:S05]  /*0d10*/  CALL.REL.NOINC `($__internal_0_$__cuda_sm20_sqrt_rn_f32_slowpath) ;  /* 0x0000000c00147944 */ /* 0x022fea0003c00000 */
[----:B------:R-:W-:Y:S01]  /*0d20*/  MOV R3, R0 ;  /* 0x0000000000037202 */ /* 0x000fe20000000f00 */
[----:B------:R-:W-:Y:S06]  /*0d30*/  BRA `(.L_x_7) ;  /* 0x0000000000107947 */ /* 0x000fec0003800000 */
.L_x_6:
[----:B-1----:R-:W-:Y:S01]  /*0d40*/  FMUL.FTZ R9, R0, R3 ;  /* 0x0000000300097220 */ /* 0x002fe20000410000 */
[----:B------:R-:W-:-:S03]  /*0d50*/  FMUL.FTZ R3, R3, 0.5 ;  /* 0x3f00000003037820 */ /* 0x000fc60000410000 */
[----:B------:R-:W-:-:S04]  /*0d60*/  FFMA R0, -R9, R9, R0 ;  /* 0x0000000909007223 */ /* 0x000fc80000000100 */
[----:B------:R-:W-:-:S07]  /*0d70*/  FFMA R3, R0, R3, R9 ;  /* 0x0000000300037223 */ /* 0x000fce0000000009 */
.L_x_7:
[----:B------:R-:W0:Y:S01]  /*0d80*/  MUFU.RCP R0, R3 ;  /* 0x0000000300007308 */ /* 0x000e220000001000 */
[----:B------:R-:W-:Y:S07]  /*0d90*/  BSSY.RECONVERGENT B0, `(.L_x_8) ;  /* 0x000000b000007945 */ /* 0x000fee0003800200 */
[----:B------:R-:W1:Y:S01]  /*0da0*/  FCHK P0, R7, R3 ;  /* 0x0000000307007302 */ /* 0x000e620000000000 */
[----:B0-----:R-:W-:-:S04]  /*0db0*/  FFMA R9, R0, -R3, 1 ;  /* 0x3f80000000097423 */ /* 0x001fc80000000803 */
[----:B------:R-:W-:-:S04]  /*0dc0*/  FFMA R0, R0, R9, R0 ;  /* 0x0000000900007223 */ /* 0x000fc80000000000 */
[----:B------:R-:W-:-:S04]  /*0dd0*/  FFMA R2, R0, R7, RZ ;  /* 0x0000000700027223 */ /* 0x000fc800000000ff */
[----:B------:R-:W-:-:S04]  /*0de0*/  FFMA R9, R2, -R3, R7 ;  /* 0x8000000302097223 */ /* 0x000fc80000000007 */
[----:B------:R-:W-:Y:S01]  /*0df0*/  FFMA R0, R0, R9, R2 ;  /* 0x0000000900007223 */ /* 0x000fe20000000002 */
[----:B-1----:R-:W-:Y:S06]  /*0e00*/  @!P0 BRA `(.L_x_9) ;  /* 0x00000000000c8947 */ /* 0x002fec0003800000 */
[----:B------:R-:W-:Y:S01]  /*0e10*/  IMAD.MOV.U32 R0, RZ, RZ, R7 ;  /* 0x000000ffff007224 */ /* 0x000fe200078e0007 */
[----:B------:R-:W-:-:S07]  /*0e20*/  MOV R2, 0xe40 ;  /* 0x00000e4000027802 */ /* 0x000fce0000000f00 */
[----:B-----5:R-:W-:Y:S05]  /*0e30*/  CALL.REL.NOINC `($__internal_1_$__cuda_sm3x_div_rn_noftz_f32_slowpath) ;  /* 0x0000000c002c7944 */ /* 0x020fea0003c00000 */
.L_x_9:
[----:B------:R-:W-:Y:S05]  /*0e40*/  BSYNC.RECONVERGENT B0 ;  /* 0x0000000000007941 */ /* 0x000fea0003800200 */
.L_x_8:
[----:B------:R-:W-:Y:S05]  /*0e50*/  @!P2 EXIT ;  /* 0x000000000000a94d */ /* 0x000fea0003800000 */
[----:B------:R-:W0:Y:S01]  /*0e60*/  LDCU UR12, c[0x0][0x3a8] ;  /* 0x00007500ff0c77ac */ /* 0x000e220008000800 */
[----:B------:R-:W1:Y:S01]  /*0e70*/  LDCU UR4, c[0x0][0x3a4] ;  /* 0x00007480ff0477ac */ /* 0x000e620008000800 */
[----:B0-----:R-:W-:Y:S02]  /*0e80*/  UISETP.GE.U32.AND UP0, UPT, UR12, 0x10, UPT ;  /* 0x000000100c00788c */ /* 0x001fe4000bf06070 */
[----:B------:R-:W-:Y:S01]  /*0e90*/  ULOP3.LUT UR13, UR12, 0xf, URZ, 0xc0, !UPT ;  /* 0x0000000f0c0d7892 */ /* 0x000fe2000f8ec0ff */
[----:B-1----:R-:W-:Y:S01]  /*0ea0*/  IMAD R6, R4, UR4, R5 ;  /* 0x0000000404067c24 */ /* 0x002fe2000f8e0205 */
[----:B------:R-:W-:-:S04]  /*0eb0*/  UMOV UR4, URZ ;  /* 0x000000ff00047c82 */ /* 0x000fc80008000000 */
[----:B------:R-:W-:Y:S01]  /*0ec0*/  ISETP.NE.AND P0, PT, RZ, UR13, PT ;  /* 0x0000000dff007c0c */ /* 0x000fe2000bf05270 */
[----:B------:R-:W-:Y:S01]  /*0ed0*/  IMAD R6, R6, UR12, RZ ;  /* 0x0000000c06067c24 */ /* 0x000fe2000f8e02ff */
[----:B------:R-:W-:Y:S11]  /*0ee0*/  BRA.U !UP0, `(.L_x_10) ;  /* 0x0000000508487547 */ /* 0x000ff6000b800000 */
[----:B------:R-:W0:Y:S01]  /*0ef0*/  LDCU.128 UR8, c[0x0][0x390] ;  /* 0x00007200ff0877ac */ /* 0x000e220008000c00 */
[----:B------:R-:W-:Y:S01]  /*0f00*/  MOV R7, R6 ;  /* 0x0000000600077202 */ /* 0x000fe20000000f00 */
[----:B------:R-:W-:Y:S02]  /*0f10*/  ULOP3.LUT UR4, UR12, 0x7ffffff0, URZ, 0xc0, !UPT ;  /* 0x7ffffff00c047892 */ /* 0x000fe4000f8ec0ff */
[----:B0-----:R-:W-:Y:S02]  /*0f20*/  UIADD3 UR7, UP0, UPT, UR8, 0x20, URZ ;  /* 0x0000002008077890 */ /* 0x001fe4000ff1e0ff */
[----:B------:R-:W-:Y:S02]  /*0f30*/  UIADD3 UR5, UP1, UPT, UR10, 0x20, URZ ;  /* 0x000000200a057890 */ /* 0x000fe4000ff3e0ff */
[----:B------:R-:W-:Y:S02]  /*0f40*/  UIADD3 UR10, UPT, UPT, -UR4, URZ, URZ ;  /* 0x000000ff040a7290 */ /* 0x000fe4000fffe1ff */
[----:B------:R-:W-:-:S02]  /*0f50*/  UIADD3.X UR8, UPT, UPT, URZ, UR9, URZ, UP0, !UPT ;  /* 0x00000009ff087290 */ /* 0x000fc400087fe4ff */
[----:B------:R-:W-:-:S12]  /*0f60*/  UIADD3.X UR6, UPT, UPT, URZ, UR11, URZ, UP1, !UPT ;  /* 0x0000000bff067290 */ /* 0x000fd80008ffe4ff */
.L_x_11:
[----:B------:R-:W-:Y:S01]  /*0f70*/  MOV R4, UR7 ;  /* 0x0000000700047c02 */ /* 0x000fe20008000f00 */
[----:B------:R-:W-:Y:S01]  /*0f80*/  IMAD.U32 R5, RZ, RZ, UR8 ;  /* 0x00000008ff057e24 */ /* 0x000fe2000f8e00ff */
[----:B0-----:R-:W-:Y:S02]  /*0f90*/  MOV R2, UR5 ;  /* 0x0000000500027c02 */ /* 0x001fe40008000f00 */
[----:B------:R-:W-:Y:S01]  /*0fa0*/  MOV R3, UR6 ;  /* 0x0000000600037c02 */ /* 0x000fe20008000f00 */
[----:B------:R-:W-:-:S04]  /*0fb0*/  IMAD.WIDE R4, R7, 0x4, R4 ;  /* 0x0000000407047825 */ /* 0x000fc800078e0204 */
[----:B------:R-:W-:Y:S01]  /*0fc0*/  IMAD.WIDE R2, R7, 0x4, R2 ;  /* 0x0000000407027825 */ /* 0x000fe200078e0202 */
[----:B------:R-:W2:Y:S04]  /*0fd0*/  LDG.E.CONSTANT R11, desc[UR14][R4.64+-0x20] ;  /* 0xffffe00e040b7981 */ /* 0x000ea8000c1e9900 */
[----:B------:R-:W2:Y:S04]  /*0fe0*/  LDG.E R10, desc[UR14][R2.64+-0x20] ;  /* 0xffffe00e020a7981 */ /* 0x000ea8000c1e1900 */
[----:B------:R-:W3:Y:S04]  /*0ff0*/  LDG.E.CONSTANT R13, desc[UR14][R4.64+-0x1c] ;  /* 0xffffe40e040d7981 */ /* 0x000ee8000c1e9900 */
[----:B------:R-:W3:Y:S04]  /*1000*/  LDG.E R12, desc[UR14][R2.64+-0x1c] ;  /* 0xffffe40e020c7981 */ /* 0x000ee8000c1e1900 */
[----:B------:R-:W4:Y:S04]  /*1010*/  LDG.E.CONSTANT R15, desc[UR14][R4.64+-0x18] ;  /* 0xffffe80e040f7981 */ /* 0x000f28000c1e9900 */
[----:B------:R-:W4:Y:S04]  /*1020*/  LDG.E R14, desc[UR14][R2.64+-0x18] ;  /* 0xffffe80e020e7981 */ /* 0x000f28000c1e1900 */
[----:B------:R-:W4:Y:S04]  /*1030*/  LDG.E.CONSTANT R25, desc[UR14][R4.64+-0x10] ;  /* 0xfffff00e04197981 */ /* 0x000f28000c1e9900 */
[----:B------:R-:W4:Y:S04]  /*1040*/  LDG.E R18, desc[UR14][R2.64+-0x10] ;  /* 0xfffff00e02127981 */ /* 0x000f28000c1e1900 */
[----:B------:R-:W4:Y:S04]  /*1050*/  LDG.E.CONSTANT R23, desc[UR14][R4.64+-0x14] ;  /* 0xffffec0e04177981 */ /* 0x000f28000c1e9900 */
[----:B------:R-:W4:Y:S04]  /*1060*/  LDG.E R16, desc[UR14][R2.64+-0x14] ;  /* 0xffffec0e02107981 */ /* 0x000f28000c1e1900 */
[----:B-----5:R-:W4:Y:S04]  /*1070*/  LDG.E.CONSTANT R8, desc[UR14][R4.64+-0xc] ;  /* 0xfffff40e04087981 */ /* 0x020f28000c1e9900 */
[----:B------:R-:W4:Y:S04]  /*1080*/  LDG.E R9, desc[UR14][R2.64+-0xc] ;  /* 0xfffff40e02097981 */ /* 0x000f28000c1e1900 */
[----:B------:R-:W4:Y:S04]  /*1090*/  LDG.E.CONSTANT R27, desc[UR14][R4.64+0x18] ;  /* 0x0000180e041b7981 */ /* 0x000f28000c1e9900 */
[----:B------:R-:W4:Y:S04]  /*10a0*/  LDG.E.CONSTANT R29, desc[UR14][R4.64+0x1c] ;  /* 0x00001c0e041d7981 */ /* 0x000f28000c1e9900 */
[----:B------:R-:W4:Y:S04]  /*10b0*/  LDG.E R26, desc[UR14][R2.64+0xc] ;  /* 0x00000c0e021a7981 */ /* 0x000f28000c1e1900 */
[----:B------:R-:W4:Y:S04]  /*10c0*/  LDG.E R24, desc[UR14][R2.64+0x14] ;  /* 0x0000140e02187981 */ /* 0x000f28000c1e1900 */
[----:B------:R-:W4:Y:S01]  /*10d0*/  LDG.E R22, desc[UR14][R2.64+0x18] ;  /* 0x0000180e02167981 */ /* 0x000f22000c1e1900 */
[----:B--2---:R-:W-:-:S03]  /*10e0*/  FFMA R17, R11, R0, R10 ;  /* 0x000000000b117223 */ /* 0x004fc6000000000a */
[----:B------:R-:W2:Y:S01]  /*10f0*/  LDG.E.CONSTANT R11, desc[UR14][R4.64+-0x8] ;  /* 0xfffff80e040b7981 */ /* 0x000ea2000c1e9900 */
[----:B---3--:R-:W-:-:S03]  /*1100*/  FFMA R19, R13, R0, R12 ;  /* 0x000000000d137223 */ /* 0x008fc6000000000c */
[----:B------:R0:W-:Y:S01]  /*1110*/  STG.E desc[UR14][R2.64+-0x20], R17 ;  /* 0xffffe01102007986 */ /* 0x0001e2000c10190e */
[----:B----4-:R-:W-:-:S03]  /*1120*/  FFMA R21, R15, R0, R14 ;  /* 0x000000000f157223 */ /* 0x010fc6000000000e */
[----:B------:R1:W-:Y:S01]  /*1130*/  STG.E desc[UR14][R2.64+-0x1c], R19 ;  /* 0xffffe41302007986 */ /* 0x0003e2000c10190e */
[----:B------:R-:W-:-:S03]  /*1140*/  FFMA R20, R25, R0, R18 ;  /* 0x0000000019147223 */ /* 0x000fc60000000012 */
[----:B------:R3:W-:Y:S04]  /*1150*/  STG.E desc[UR14][R2.64+-0x18], R21 ;  /* 0xffffe81502007986 */ /* 0x0007e8000c10190e */
[----:B------:R4:W-:Y:S01]  /*1160*/  STG.E desc[UR14][R2.64+-0x10], R20 ;  /* 0xfffff01402007986 */ /* 0x0009e2000c10190e */
[----:B------:R-:W-:-:S03]  /*1170*/  FFMA R28, R23, R0, R16 ;  /* 0x00000000171c7223 */ /* 0x000fc60000000010 */
[----:B------:R-:W2:Y:S04]  /*1180*/  LDG.E R10, desc[UR14][R2.64+-0x8] ;  /* 0xfffff80e020a7981 */ /* 0x000ea8000c1e1900 */
[----:B------:R-:W2:Y:S01]  /*1190*/  LDG.E.CONSTANT R13, desc[UR14][R4.64+-0x4] ;  /* 0xfffffc0e040d7981 */ /* 0x000ea2000c1e9900 */
[----:B------:R-:W-:-:S03]  /*11a0*/  FFMA R9, R8, R0, R9 ;  /* 0x0000000008097223 */ /* 0x000fc60000000009 */
[----:B------:R-:W2:Y:S04]  /*11b0*/  LDG.E R12, desc[UR14][R2.64+-0x4] ;  /* 0xfffffc0e020c7981 */ /* 0x000ea8000c1e1900 */
[----:B------:R-:W2:Y:S04]  /*11c0*/  LDG.E.CONSTANT R15, desc[UR14][R4.64] ;  /* 0x0000000e040f7981 */ /* 0x000ea8000c1e9900 */
[----:B------:R-:W2:Y:S04]  /*11d0*/  LDG.E R14, desc[UR14][R2.64] ;  /* 0x0000000e020e7981 */ /* 0x000ea8000c1e1900 */
[----:B0-----:R-:W2:Y:S04]  /*11e0*/  LDG.E.CONSTANT R17, desc[UR14][R4.64+0x4] ;  /* 0x0000040e04117981 */ /* 0x001ea8000c1e9900 */
[----:B------:R-:W2:Y:S04]  /*11f0*/  LDG.E R16, desc[UR14][R2.64+0x4] ;  /* 0x0000040e02107981 */ /* 0x000ea8000c1e1900 */
[----:B-1----:R-:W2:Y:S04]  /*1200*/  LDG.E.CONSTANT R19, desc[UR14][R4.64+0x8] ;  /* 0x0000080e04137981 */ /* 0x002ea8000c1e9900 */
[----:B------:R-:W2:Y:S04]  /*1210*/  LDG.E R18, desc[UR14][R2.64+0x8] ;  /* 0x0000080e02127981 */ /* 0x000ea8000c1e1900 */
[----:B---3--:R-:W3:Y:S04]  /*1220*/  LDG.E.CONSTANT R21, desc[UR14][R4.64+0xc] ;  /* 0x00000c0e04157981 */ /* 0x008ee8000c1e9900 */
[----:B------:R-:W3:Y:S04]  /*1230*/  LDG.E.CONSTANT R23, desc[UR14][R4.64+0x10] ;  /* 0x0000100e04177981 */ /* 0x000ee8000c1e9900 */
[----:B------:R-:W3:Y:S04]  /*1240*/  LDG.E.CONSTANT R25, desc[UR14][R4.64+0x14] ;  /* 0x0000140e04197981 */ /* 0x000ee8000c1e9900 */
[----:B------:R-:W3:Y:S04]  /*1250*/  LDG.E R8, desc[UR14][R2.64+0x10] ;  /* 0x0000100e02087981 */ /* 0x000ee8000c1e1900 */
[----:B----4-:R-:W4:Y:S01]  /*1260*/  LDG.E R20, desc[UR14][R2.64+0x1c] ;  /* 0x00001c0e02147981 */ /* 0x010f22000c1e1900 */
[----:B------:R-:W-:-:S03]  /*1270*/  FFMA R27, R27, R0, R22 ;  /* 0x000000001b1b7223 */ /* 0x000fc60000000016 */
[----:B------:R0:W-:Y:S04]  /*1280*/  STG.E desc[UR14][R2.64+-0x14], R28 ;  /* 0xffffec1c02007986 */ /* 0x0001e8000c10190e */
[----:B------:R0:W-:Y:S04]  /*1290*/  STG.E desc[UR14][R2.64+-0xc], R9 ;  /* 0xfffff40902007986 */ /* 0x0001e8000c10190e */
[----:B------:R0:W-:Y:S01]  /*12a0*/  STG.E desc[UR14][R2.64+0x18], R27 ;  /* 0x0000181b02007986 */ /* 0x0001e2000c10190e */
[----:B------:R-:W-:-:S04]  /*12b0*/  UIADD3 UR10, UPT, UPT, UR10, 0x10, URZ ;  /* 0x000000100a0a7890 */ /* 0x000fc8000fffe0ff */
[----:B------:R-:W-:Y:S01]  /*12c0*/  UISETP.NE.AND UP0, UPT, UR10, URZ, UPT ;  /* 0x000000ff0a00728c */ /* 0x000fe2000bf05270 */
[----:B------:R-:W-:Y:S02]  /*12d0*/  VIADD R7, R7, 0x10 ;  /* 0x0000001007077836 */ /* 0x000fe40000000000 */
[-C--:B--2---:R-:W-:Y:S01]  /*12e0*/  FFMA R11, R11, R0.reuse, R10 ;  /* 0x000000000b0b7223 */ /* 0x084fe2000000000a */
[----:B------:R-:W-:-:S04]  /*12f0*/  FFMA R13, R13, R0, R12 ;  /* 0x000000000d0d7223 */ /* 0x000fc8000000000c */
[----:B------:R0:W-:Y:S01]  /*1300*/  STG.E desc[UR14][R2.64+-0x8], R11 ;  /* 0xfffff80b02007986 */ /* 0x0001e2000c10190e */
[----:B------:R-:W-:-:S03]  /*1310*/  FFMA R15, R15, R0, R14 ;  /* 0x000000000f0f7223 */ /* 0x000fc6000000000e */
[----:B------:R0:W-:Y:S01]  /*1320*/  STG.E desc[UR14][R2.64+-0x4], R13 ;  /* 0xfffffc0d02007986 */ /* 0x0001e2000c10190e */
[----:B------:R-:W-:-:S03]  /*1330*/  FFMA R17, R17, R0, R16 ;  /* 0x0000000011117223 */ /* 0x000fc60000000010 */
[----:B------:R0:W-:Y:S01]  /*1340*/  STG.E desc[UR14][R2.64], R15 ;  /* 0x0000000f02007986 */ /* 0x0001e2000c10190e */
[-C--:B------:R-:W-:Y:S01]  /*1350*/  FFMA R19, R19, R0.reuse, R18 ;  /* 0x0000000013137223 */ /* 0x080fe20000000012 */
[-C--:B---3--:R-:W-:Y:S02]  /*1360*/  FFMA R21, R21, R0.reuse, R26 ;  /* 0x0000000015157223 */ /* 0x088fe4000000001a */
[----:B------:R0:W-:Y:S01]  /*1370*/  STG.E desc[UR14][R2.64+0x4], R17 ;  /* 0x0000041102007986 */ /* 0x0001e2000c10190e */
[-C--:B------:R-:W-:Y:S01]  /*1380*/  FFMA R25, R25, R0.reuse, R24 ;  /* 0x0000000019197223 */ /* 0x080fe20000000018 */
[-C--:B------:R-:W-:Y:S01]  /*1390*/  FFMA R23, R23, R0.reuse, R8 ;  /* 0x0000000017177223 */ /* 0x080fe20000000008 */
[----:B----4-:R-:W-:Y:S01]  /*13a0*/  FFMA R29, R29, R0, R20 ;  /* 0x000000001d1d7223 */ /* 0x010fe20000000014 */
[----:B------:R0:W-:Y:S04]  /*13b0*/  STG.E desc[UR14][R2.64+0x8], R19 ;  /* 0x0000081302007986 */ /* 0x0001e8000c10190e */
[----:B------:R0:W-:Y:S04]  /*13c0*/  STG.E desc[UR14][R2.64+0xc], R21 ;  /* 0x00000c1502007986 */ /* 0x0001e8000c10190e */
[----:B------:R0:W-:Y:S04]  /*13d0*/  STG.E desc[UR14][R2.64+0x10], R23 ;  /* 0x0000101702007986 */ /* 0x0001e8000c10190e */
[----:B------:R0:W-:Y:S04]  /*13e0*/  STG.E desc[UR14][R2.64+0x14], R25 ;  /* 0x0000141902007986 */ /* 0x0001e8000c10190e */
[----:B------:R0:W-:Y:S01]  /*13f0*/  STG.E desc[UR14][R2.64+0x1c], R29 ;  /* 0x00001c1d02007986 */ /* 0x0001e2000c10190e */
[----:B------:R-:W-:Y:S05]  /*1400*/  BRA.U UP0, `(.L_x_11) ;  /* 0xfffffff900d87547 */ /* 0x000fea000b83ffff */
.L_x_10:
[----:B------:R-:W-:Y:S05]  /*1410*/  @!P0 EXIT ;  /* 0x000000000000894d */ /* 0x000fea0003800000 */
[----:B------:R-:W-:Y:S02]  /*1420*/  UISETP.GE.U32.AND UP0, UPT, UR13, 0x8, UPT ;  /* 0x000000080d00788c */ /* 0x000fe4000bf06070 */
[----:B------:R-:W-:-:S06]  /*1430*/  ULOP3.LUT UR6, UR12, 0x7, URZ, 0xc0, !UPT ;  /* 0x000000070c067892 */ /* 0x000fcc000f8ec0ff */
[----:B------:R-:W-:Y:S01]  /*1440*/  ISETP.NE.AND P0, PT, RZ, UR6, PT ;  /* 0x00000006ff007c0c */ /* 0x000fe2000bf05270 */
[----:B------:R-:W-:-:S12]  /*1450*/  BRA.U !UP0, `(.L_x_12) ;  /* 0x0000000108987547 */ /* 0x000fd8000b800000 */
[----:B------:R-:W1:Y:S01]  /*1460*/  LDC.64 R4, c[0x0][0x390] ;  /* 0x0000e400ff047b82 */ /* 0x000e620000000a00 */
[----:B------:R-:W-:-:S07]  /*1470*/  IADD3 R7, PT, PT, R6, UR4, RZ ;  /* 0x0000000406077c10 */ /* 0x000fce000fffe0ff */
[----:B0-----:R-:W0:Y:S01]  /*1480*/  LDC.64 R2, c[0x0][0x398] ;  /* 0x0000e600ff027b82 */ /* 0x001e220000000a00 */
[----:B-1----:R-:W-:-:S05]  /*1490*/  IMAD.WIDE R4, R7, 0x4, R4 ;  /* 0x0000000407047825 */ /* 0x002fca00078e0204 */
[----:B------:R-:W2:Y:S01]  /*14a0*/  LDG.E.CONSTANT R9, desc[UR14][R4.64+0x4] ;  /* 0x0000040e04097981 */ /* 0x000ea2000c1e9900 */
[----:B0-----:R-:W-:-:S03]  /*14b0*/  IMAD.WIDE R2, R7, 0x4, R2 ;  /* 0x0000000407027825 */ /* 0x001fc600078e0202 */
[----:B------:R-:W3:Y:S04]  /*14c0*/  LDG.E.CONSTANT R11, desc[UR14][R4.64+0x8] ;  /* 0x0000080e040b7981 */ /* 0x000ee8000c1e9900 */
[----:B------:R-:W4:Y:S04]  /*14d0*/  LDG.E.CONSTANT R7, desc[UR14][R4.64] ;  /* 0x0000000e04077981 */ /* 0x000f28000c1e9900 */
[----:B-----5:R-:W4:Y:S04]  /*14e0*/  LDG.E R8, desc[UR14][R2.64] ;  /* 0x0000000e02087981 */ /* 0x020f28000c1e1900 */
[----:B------:R-:W2:Y:S04]  /*14f0*/  LDG.E R10, desc[UR14][R2.64+0x4] ;  /* 0x0000040e020a7981 */ /* 0x000ea8000c1e1900 */
[----:B------:R-:W3:Y:S04]  /*1500*/  LDG.E R12, desc[UR14][R2.64+0x8] ;  /* 0x0000080e020c7981 */ /* 0x000ee8000c1e1900 */
[----:B------:R-:W3:Y:S04]  /*1510*/  LDG.E.CONSTANT R13, desc[UR14][R4.64+0xc] ;  /* 0x00000c0e040d7981 */ /* 0x000ee8000c1e9900 */
[----:B------:R-:W3:Y:S04]  /*1520*/  LDG.E.CONSTANT R15, desc[UR14][R4.64+0x10] ;  /* 0x0000100e040f7981 */ /* 0x000ee8000c1e9900 */
[----:B------:R-:W3:Y:S04]  /*1530*/  LDG.E.CONSTANT R17, desc[UR14][R4.64+0x14] ;  /* 0x0000140e04117981 */ /* 0x000ee8000c1e9900 */
[----:B------:R-:W3:Y:S04]  /*1540*/  LDG.E.CONSTANT R19, desc[UR14][R4.64+0x18] ;  /* 0x0000180e04137981 */ /* 0x000ee8000c1e9900 */
[----:B------:R-:W3:Y:S04]  /*1550*/  LDG.E.CONSTANT R21, desc[UR14][R4.64+0x1c] ;  /* 0x00001c0e04157981 */ /* 0x000ee8000c1e9900 */
[----:B------:R-:W3:Y:S04]  /*1560*/  LDG.E R14, desc[UR14][R2.64+0xc] ;  /* 0x00000c0e020e7981 */ /* 0x000ee8000c1e1900 */
[----:B------:R-:W3:Y:S04]  /*1570*/  LDG.E R16, desc[UR14][R2.64+0x10] ;  /* 0x0000100e02107981 */ /* 0x000ee8000c1e1900 */
[----:B------:R-:W3:Y:S04]  /*1580*/  LDG.E R18, desc[UR14][R2.64+0x14] ;  /* 0x0000140e02127981 */ /* 0x000ee8000c1e1900 */
[----:B------:R-:W3:Y:S04]  /*1590*/  LDG.E R20, desc[UR14][R2.64+0x18] ;  /* 0x0000180e02147981 */ /* 0x000ee8000c1e1900 */
[----:B------:R-:W3:Y:S01]  /*15a0*/  LDG.E R22, desc[UR14][R2.64+0x1c] ;  /* 0x00001c0e02167981 */ /* 0x000ee2000c1e1900 */
[----:B------:R-:W-:Y:S01]  /*15b0*/  UIADD3 UR4, UPT, UPT, UR4, 0x8, URZ ;  /* 0x0000000804047890 */ /* 0x000fe2000fffe0ff */
[-C--:B----4-:R-:W-:Y:S01]  /*15c0*/  FFMA R7, R7, R0.reuse, R8 ;  /* 0x0000000007077223 */ /* 0x090fe20000000008 */
[-C--:B--2---:R-:W-:Y:S01]  /*15d0*/  FFMA R9, R9, R0.reuse, R10 ;  /* 0x0000000009097223 */ /* 0x084fe2000000000a */
[----:B---3--:R-:W-:-:S03]  /*15e0*/  FFMA R11, R11, R0, R12 ;  /* 0x000000000b0b7223 */ /* 0x008fc6000000000c */
[----:B------:R1:W-:Y:S04]  /*15f0*/  STG.E desc[UR14][R2.64], R7 ;  /* 0x0000000702007986 */ /* 0x0003e8000c10190e */
[----:B------:R1:W-:Y:S04]  /*1600*/  STG.E desc[UR14][R2.64+0x4], R9 ;  /* 0x0000040902007986 */ /* 0x0003e8000c10190e */
[----:B------:R1:W-:Y:S01]  /*1610*/  STG.E desc[UR14][R2.64+0x8], R11 ;  /* 0x0000080b02007986 */ /* 0x0003e2000c10190e */
[-C--:B------:R-:W-:Y:S01]  /*1620*/  FFMA R13, R13, R0.reuse, R14 ;  /* 0x000000000d0d7223 */ /* 0x080fe2000000000e */
[-C--:B------:R-:W-:Y:S01]  /*1630*/  FFMA R15, R15, R0.reuse, R16 ;  /* 0x000000000f0f7223 */ /* 0x080fe20000000010 */
[-C--:B------:R-:W-:Y:S01]  /*1640*/  FFMA R17, R17, R0.reuse, R18 ;  /* 0x0000000011117223 */ /* 0x080fe20000000012 */
[-C--:B------:R-:W-:Y:S01]  /*1650*/  FFMA R19, R19, R0.reuse, R20 ;  /* 0x0000000013137223 */ /* 0x080fe20000000014 */
[----:B------:R-:W-:Y:S01]  /*1660*/  FFMA R21, R21, R0, R22 ;  /* 0x0000000015157223 */ /* 0x000fe20000000016 */
[----:B------:R1:W-:Y:S04]  /*1670*/  STG.E desc[UR14][R2.64+0xc], R13 ;  /* 0x00000c0d02007986 */ /* 0x0003e8000c10190e */
[----:B------:R1:W-:Y:S04]  /*1680*/  STG.E desc[UR14][R2.64+0x10], R15 ;  /* 0x0000100f02007986 */ /* 0x0003e8000c10190e */
[----:B------:R1:W-:Y:S04]  /*1690*/  STG.E desc[UR14][R2.64+0x14], R17 ;  /* 0x0000141102007986 */ /* 0x0003e8000c10190e */
[----:B------:R1:W-:Y:S04]  /*16a0*/  STG.E desc[UR14][R2.64+0x18], R19 ;  /* 0x0000181302007986 */ /* 0x0003e8000c10190e */
[----:B------:R1:W-:Y:S02]  /*16b0*/  STG.E desc[UR14][R2.64+0x1c], R21 ;  /* 0x00001c1502007986 */ /* 0x0003e4000c10190e */
.L_x_12:
[----:B------:R-:W-:Y:S05]  /*16c0*/  @!P0 EXIT ;  /* 0x000000000000894d */ /* 0x000fea0003800000 */
[----:B------:R-:W-:Y:S02]  /*16d0*/  UISETP.GE.U32.AND UP0, UPT, UR6, 0x4, UPT ;  /* 0x000000040600788c */ /* 0x000fe4000bf06070 */
[----:B------:R-:W-:-:S06]  /*16e0*/  ULOP3.LUT UR5, UR12, 0x3, URZ, 0xc0, !UPT ;  /* 0x000000030c057892 */ /* 0x000fcc000f8ec0ff */
[----:B------:R-:W-:Y:S01]  /*16f0*/  ISETP.NE.AND P0, PT, RZ, UR5, PT ;  /* 0x00000005ff007c0c */ /* 0x000fe2000bf05270 */
[----:B------:R-:W-:-:S12]  /*1700*/  BRA.U !UP0, `(.L_x_13) ;  /* 0x0000000108587547 */ /* 0x000fd8000b800000 */
[----:B01----:R-:W0:Y:S01]  /*1710*/  LDC.64 R2, c[0x0][0x390] ;  /* 0x0000e400ff027b82 */ /* 0x003e220000000a00 */
[----:B------:R-:W-:-:S07]  /*1720*/  IADD3 R7, PT, PT, R6, UR4, RZ ;  /* 0x0000000406077c10 */ /* 0x000fce000fffe0ff */
[----:B-----5:R-:W1:Y:S01]  /*1730*/  LDC.64 R8, c[0x0][0x398] ;  /* 0x0000e600ff087b82 */ /* 0x020e620000000a00 */
[----:B0-----:R-:W-:-:S05]  /*1740*/  IMAD.WIDE R4, R7, 0x4, R2 ;  /* 0x0000000407047825 */ /* 0x001fca00078e0202 */
[----:B------:R-:W2:Y:S01]  /*1750*/  LDG.E.CONSTANT R10, desc[UR14][R4.64+0x4] ;  /* 0x0000040e040a7981 */ /* 0x000ea2000c1e9900 */
[----:B-1----:R-:W-:-:S03]  /*1760*/  IMAD.WIDE R2, R7, 0x4, R8 ;  /* 0x0000000407027825 */ /* 0x002fc600078e0208 */
[----:B------:R-:W3:Y:S04]  /*1770*/  LDG.E.CONSTANT R12, desc[UR14][R4.64+0x8] ;  /* 0x0000080e040c7981 */ /* 0x000ee8000c1e9900 */
[----:B------:R-:W4:Y:S04]  /*1780*/  LDG.E.CONSTANT R8, desc[UR14][R4.64] ;  /* 0x0000000e04087981 */ /* 0x000f28000c1e9900 */
[----:B------:R-:W3:Y:S04]  /*1790*/  LDG.E.CONSTANT R14, desc[UR14][R4.64+0xc] ;  /* 0x00000c0e040e7981 */ /* 0x000ee8000c1e9900 */
[----:B------:R-:W4:Y:S04]  /*17a0*/  LDG.E R7, desc[UR14][R2.64] ;  /* 0x0000000e02077981 */ /* 0x000f28000c1e1900 */
[----:B------:R-:W2:Y:S04]  /*17b0*/  LDG.E R9, desc[UR14][R2.64+0x4] ;  /* 0x0000040e02097981 */ /* 0x000ea8000c1e1900 */
[----:B------:R-:W3:Y:S04]  /*17c0*/  LDG.E R11, desc[UR14][R2.64+0x8] ;  /* 0x0000080e020b7981 */ /* 0x000ee8000c1e1900 */
[----:B------:R-:W3:Y:S01]  /*17d0*/  LDG.E R13, desc[UR14][R2.64+0xc] ;  /* 0x00000c0e020d7981 */ /* 0x000ee2000c1e1900 */
[----:B------:R-:W-:Y:S01]  /*17e0*/  UIADD3 UR4, UPT, UPT, UR4, 0x4, URZ ;  /* 0x0000000404047890 */ /* 0x000fe2000fffe0ff */
[-C--:B----4-:R-:W-:Y:S01]  /*17f0*/  FFMA R7, R8, R0.reuse, R7 ;  /* 0x0000000008077223 */ /* 0x090fe20000000007 */
[-C--:B--2---:R-:W-:Y:S01]  /*1800*/  FFMA R9, R10, R0.reuse, R9 ;  /* 0x000000000a097223 */ /* 0x084fe20000000009 */
[-C--:B---3--:R-:W-:Y:S01]  /*1810*/  FFMA R11, R12, R0.reuse, R11 ;  /* 0x000000000c0b7223 */ /* 0x088fe2000000000b */
[----:B------:R-:W-:-:S02]  /*1820*/  FFMA R13, R14, R0, R13 ;  /* 0x000000000e0d7223 */ /* 0x000fc4000000000d */
[----:B------:R2:W-:Y:S04]  /*1830*/  STG.E desc[UR14][R2.64], R7 ;  /* 0x0000000702007986 */ /* 0x0005e8000c10190e */
[----:B------:R2:W-:Y:S04]  /*1840*/  STG.E desc[UR14][R2.64+0x4], R9 ;  /* 0x0000040902007986 */ /* 0x0005e8000c10190e */
[----:B------:R2:W-:Y:S04]  /*1850*/  STG.E desc[UR14][R2.64+0x8], R11 ;  /* 0x0000080b02007986 */ /* 0x0005e8000c10190e */
[----:B------:R2:W-:Y:S02]  /*1860*/  STG.E desc[UR14][R2.64+0xc], R13 ;  /* 0x00000c0d02007986 */ /* 0x0005e4000c10190e */
.L_x_13:
[----:B------:R-:W-:Y:S05]  /*1870*/  @!P0 EXIT ;  /* 0x000000000000894d */ /* 0x000fea0003800000 */
[----:B012---:R-:W0:Y:S01]  /*1880*/  LDC.64 R10, c[0x0][0x390] ;  /* 0x0000e400ff0a7b82 */ /* 0x007e220000000a00 */
[----:B------:R-:W-:Y:S01]  /*1890*/  VIADD R7, R6, UR4 ;  /* 0x0000000406077c36 */ /* 0x000fe20008000000 */
[----:B------:R-:W-:-:S06]  /*18a0*/  UIADD3 UR5, UPT, UPT, -UR5, URZ, URZ ;  /* 0x000000ff05057290 */ /* 0x000fcc000fffe1ff */
[----:B-----5:R-:W1:Y:S06]  /*18b0*/  LDC.64 R8, c[0x0][0x398] ;  /* 0x0000e600ff087b82 */ /* 0x020e6c0000000a00 */
.L_x_14:
[----:B0-----:R-:W-:-:S04]  /*18c0*/  IMAD.WIDE R4, R7, 0x4, R10 ;  /* 0x0000000407047825 */ /* 0x001fc800078e020a */
[C---:B-12---:R-:W-:Y:S02]  /*18d0*/  IMAD.WIDE R2, R7.reuse, 0x4, R8 ;  /* 0x0000000407027825 */ /* 0x046fe400078e0208 */
[----:B------:R-:W2:Y:S04]  /*18e0*/  LDG.E.CONSTANT R5, desc[UR14][R4.64] ;  /* 0x0000000e04057981 */ /* 0x000ea8000c1e9900 */
[----:B------:R-:W2:Y:S01]  /*18f0*/  LDG.E R6, desc[UR14][R2.64] ;  /* 0x0000000e02067981 */ /* 0x000ea2000c1e1900 */
[----:B------:R-:W-:Y:S01]  /*1900*/  UIADD3 UR5, UPT, UPT, UR5, 0x1, URZ ;  /* 0x0000000105057890 */ /* 0x000fe2000fffe0ff */
[----:B------:R-:W-:-:S03]  /*1910*/  IADD3 R7, PT, PT, R7, 0x1, RZ ;  /* 0x0000000107077810 */ /* 0x000fc60007ffe0ff */
[----:B------:R-:W-:Y:S01]  /*1920*/  UISETP.NE.AND UP0, UPT, UR5, URZ, UPT ;  /* 0x000000ff0500728c */ /* 0x000fe2000bf05270 */
[----:B--2---:R-:W-:-:S05]  /*1930*/  FFMA R13, R5, R0, R6 ;  /* 0x00000000050d7223 */ /* 0x004fca0000000006 */
[----:B------:R2:W-:Y:S03]  /*1940*/  STG.E desc[UR14][R2.64], R13 ;  /* 0x0000000d02007986 */ /* 0x0005e6000c10190e */
[----:B------:R-:W-:Y:S05]  /*1950*/  BRA.U UP0, `(.L_x_14) ;  /* 0xfffffffd00d87547 */ /* 0x000fea000b83ffff */
[----:B------:R-:W-:Y:S05]  /*1960*/  EXIT ;  /* 0x000000000000794d */ /* 0x000fea0003800000 */
        .weak           $__internal_0_$__cuda_sm20_sqrt_rn_f32_slowpath
        .type           $__internal_0_$__cuda_sm20_sqrt_rn_f32_slowpath,@function
        .size           $__internal_0_$__cuda_sm20_sqrt_rn_f32_slowpath,($__internal_1_$__cuda_sm3x_div_rn_noftz_f32_slowpath - $__internal_0_$__cuda_sm20_sqrt_rn_f32_slowpath)
$__internal_0_$__cuda_sm20_sqrt_rn_f32_slowpath:
[----:B------:R-:W-:-:S13]  /*1970*/  LOP3.LUT P0, RZ, R0, 0x7fffffff, RZ, 0xc0, !PT ;  /* 0x7fffffff00ff7812 */ /* 0x000fda000780c0ff */
[----:B------:R-:W-:Y:S01]  /*1980*/  @!P0 MOV R2, R0 ;  /* 0x0000000000028202 */ /* 0x000fe20000000f00 */
[----:B------:R-:W-:Y:S06]  /*1990*/  @!P0 BRA `(.L_x_15) ;  /* 0x0000000000448947 */ /* 0x000fec0003800000 */
[----:B------:R-:W-:-:S13]  /*19a0*/  FSETP.GEU.FTZ.AND P0, PT, R0, RZ, PT ;  /* 0x000000ff0000720b */ /* 0x000fda0003f1e000 */
[----:B------:R-:W-:Y:S01]  /*19b0*/  @!P0 IMAD.MOV.U32 R2, RZ, RZ, 0x7fffffff ;  /* 0x7fffffffff028424 */ /* 0x000fe200078e00ff */
[----:B------:R-:W-:Y:S06]  /*19c0*/  @!P0 BRA `(.L_x_15) ;  /* 0x0000000000388947 */ /* 0x000fec0003800000 */
[----:B------:R-:W-:-:S13]  /*19d0*/  FSETP.GTU.FTZ.AND P0, PT, |R0|, +INF , PT ;  /* 0x7f8000000000780b */ /* 0x000fda0003f1c200 */
[----:B------:R-:W-:Y:S01]  /*19e0*/  @P0 FADD.FTZ R2, R0, 1 ;  /* 0x3f80000000020421 */ /* 0x000fe20000010000 */
[----:B------:R-:W-:Y:S06]  /*19f0*/  @P0 BRA `(.L_x_15) ;  /* 0x00000000002c0947 */ /* 0x000fec0003800000 */
[----:B------:R-:W-:-:S13]  /*1a00*/  FSETP.NEU.FTZ.AND P0, PT, |R0|, +INF , PT ;  /* 0x7f8000000000780b */ /* 0x000fda0003f1d200 */
[----:B------:R-:W-:Y:S01]  /*1a10*/  @!P0 MOV R2, R0 ;  /* 0x0000000000028202 */ /* 0x000fe20000000f00 */
[----:B------:R-:W-:Y:S06]  /*1a20*/  @!P0 BRA `(.L_x_15) ;  /* 0x0000000000208947 */ /* 0x000fec0003800000 */
[----:B------:R-:W-:-:S04]  /*1a30*/  FFMA R0, R0, 1.84467440737095516160e+19, RZ ;  /* 0x5f80000000007823 */ /* 0x000fc800000000ff */
[----:B------:R-:W0:Y:S02]  /*1a40*/  MUFU.RSQ R3, R0 ;  /* 0x0000000000037308 */ /* 0x000e240000001400 */
[----:B0-----:R-:W-:Y:S01]  /*1a50*/  FMUL.FTZ R9, R0, R3 ;  /* 0x0000000300097220 */ /* 0x001fe20000410000 */
[----:B------:R-:W-:-:S03]  /*1a60*/  FMUL.FTZ R3, R3, 0.5 ;  /* 0x3f00000003037820 */ /* 0x000fc60000410000 */
[----:B------:R-:W-:-:S04]  /*1a70*/  FADD.FTZ R2, -R9, -RZ ;  /* 0x800000ff09027221 */ /* 0x000fc80000010100 */
[----:B------:R-:W-:-:S04]  /*1a80*/  FFMA R2, R9, R2, R0 ;  /* 0x0000000209027223 */ /* 0x000fc80000000000 */
[----:B------:R-:W-:-:S04]  /*1a90*/  FFMA R2, R2, R3, R9 ;  /* 0x0000000302027223 */ /* 0x000fc80000000009 */
[----:B------:R-:W-:-:S07]  /*1aa0*/  FMUL.FTZ R2, R2, 2.3283064365386962891e-10 ;  /* 0x2f80000002027820 */ /* 0x000fce0000410000 */
.L_x_15:
[----:B------:R-:W-:Y:S01]  /*1ab0*/  HFMA2 R3, -RZ, RZ, 0, 0 ;  /* 0x00000000ff037431 */ /* 0x000fe200000001ff */
[----:B------:R-:W-:Y:S01]  /*1ac0*/  MOV R0, R2 ;  /* 0x0000000200007202 */ /* 0x000fe20000000f00 */
[----:B------:R-:W-:-:S04]  /*1ad0*/  IMAD.MOV.U32 R2, RZ, RZ, R6 ;  /* 0x000000ffff027224 */ /* 0x000fc800078e0006 */
[----:B------:R-:W-:Y:S05]  /*1ae0*/  RET.REL.NODEC R2 `(_Z20multi_head_attentionPKfS0_S0_Pfiii) ;  /* 0xffffffe402447950 */ /* 0x000fea0003c3ffff */
        .weak           $__internal_1_$__cuda_sm3x_div_rn_noftz_f32_slowpath
        .type           $__internal_1_$__cuda_sm3x_div_rn_noftz_f32_slowpath,@function
        .size           $__internal_1_$__cuda_sm3x_div_rn_noftz_f32_slowpath,(.L_x_29 - $__internal_1_$__cuda_sm3x_div_rn_noftz_f32_slowpath)
$__internal_1_$__cuda_sm3x_div_rn_noftz_f32_slowpath:
[----:B------:R-:W-:Y:S01]  /*1af0*/  SHF.R.U32.HI R7, RZ, 0x17, R3 ;  /* 0x00000017ff077819 */ /* 0x000fe20000011603 */
[----:B------:R-:W-:Y:S01]  /*1b00*/  BSSY.RECONVERGENT B1, `(.L_x_16) ;  /* 0x0000062000017945 */ /* 0x000fe20003800200 */
[----:B------:R-:W-:Y:S02]  /*1b10*/  SHF.R.U32.HI R6, RZ, 0x17, R0 ;  /* 0x00000017ff067819 */ /* 0x000fe40000011600 */
[----:B------:R-:W-:Y:S02]  /*1b20*/  LOP3.LUT R12, R7, 0xff, RZ, 0xc0, !PT ;  /* 0x000000ff070c7812 */ /* 0x000fe400078ec0ff */
[----:B------:R-:W-:Y:S02]  /*1b30*/  LOP3.LUT R10, R6, 0xff, RZ, 0xc0, !PT ;  /* 0x000000ff060a7812 */ /* 0x000fe400078ec0ff */
[----:B------:R-:W-:-:S03]  /*1b40*/  IADD3 R8, PT, PT, R12, -0x1, RZ ;  /* 0xffffffff0c087810 */ /* 0x000fc60007ffe0ff */
[----:B------:R-:W-:Y:S01]  /*1b50*/  VIADD R7, R10, 0xffffffff ;  /* 0xffffffff0a077836 */ /* 0x000fe20000000000 */
[----:B------:R-:W-:-:S04]  /*1b60*/  ISETP.GT.U32.AND P0, PT, R8, 0xfd, PT ;  /* 0x000000fd0800780c */ /* 0x000fc80003f04070 */
[----:B------:R-:W-:-:S13]  /*1b70*/  ISETP.GT.U32.OR P0, PT, R7, 0xfd, P0 ;  /* 0x000000fd0700780c */ /* 0x000fda0000704470 */
[----:B------:R-:W-:Y:S01]  /*1b80*/  @!P0 MOV R6, RZ ;  /* 0x000000ff00068202 */ /* 0x000fe20000000f00 */
[----:B------:R-:W-:Y:S06]  /*1b90*/  @!P0 BRA `(.L_x_17) ;  /* 0x00000000005c8947 */ /* 0x000fec0003800000 */
[----:B------:R-:W-:Y:S02]  /*1ba0*/  FSETP.GTU.FTZ.AND P0, PT, |R0|, +INF , PT ;  /* 0x7f8000000000780b */ /* 0x000fe40003f1c200 */
[----:B------:R-:W-:-:S04]  /*1bb0*/  FSETP.GTU.FTZ.AND P1, PT, |R3|, +INF , PT ;  /* 0x7f8000000300780b */ /* 0x000fc80003f3c200 */
[----:B------:R-:W-:-:S13]  /*1bc0*/  PLOP3.LUT P0, PT, P0, P1, PT, 0xf8, 0x8f ;  /* 0x00000000008f781c */ /* 0x000fda0000703f70 */
[----:B------:R-:W-:Y:S05]  /*1bd0*/  @P0 BRA `(.L_x_18) ;  /* 0x00000004004c0947 */ /* 0x000fea0003800000 */
[----:B------:R-:W-:-:S13]  /*1be0*/  LOP3.LUT P0, RZ, R3, 0x7fffffff, R0, 0xc8, !PT ;  /* 0x7fffffff03ff7812 */ /* 0x000fda000780c800 */
[----:B------:R-:W-:Y:S05]  /*1bf0*/  @!P0 BRA `(.L_x_19) ;  /* 0x00000004003c8947 */ /* 0x000fea0003800000 */
[C---:B------:R-:W-:Y:S02]  /*1c00*/  FSETP.NEU.FTZ.AND P1, PT, |R0|.reuse, +INF , PT ;  /* 0x7f8000000000780b */ /* 0x040fe40003f3d200 */
[----:B------:R-:W-:Y:S02]  /*1c10*/  FSETP.NEU.FTZ.AND P3, PT, |R3|, +INF , PT ;  /* 0x7f8000000300780b */ /* 0x000fe40003f7d200 */
[----:B------:R-:W-:-:S11]  /*1c20*/  FSETP.NEU.FTZ.AND P0, PT, |R0|, +INF , PT ;  /* 0x7f8000000000780b */ /* 0x000fd60003f1d200 */
[----:B------:R-:W-:Y:S05]  /*1c30*/  @!P3 BRA !P1, `(.L_x_19) ;  /* 0x00000004002cb947 */ /* 0x000fea0004800000 */
[----:B------:R-:W-:-:S04]  /*1c40*/  LOP3.LUT P1, RZ, R0, 0x7fffffff, RZ, 0xc0, !PT ;  /* 0x7fffffff00ff7812 */ /* 0x000fc8000782c0ff */
[----:B------:R-:W-:-:S13]  /*1c50*/  PLOP3.LUT P1, PT, P3, P1, PT, 0x2f, 0xf2 ;  /* 0x0000000000f2781c */ /* 0x000fda0001f22577 */
[----:B------:R-:W-:Y:S05]  /*1c60*/  @P1 BRA `(.L_x_20) ;  /* 0x0000000400181947 */ /* 0x000fea0003800000 */
[----:B------:R-:W-:-:S04]  /*1c70*/  LOP3.LUT P1, RZ, R3, 0x7fffffff, RZ, 0xc0, !PT ;  /* 0x7fffffff03ff7812 */ /* 0x000fc8000782c0ff */
[----:B------:R-:W-:-:S13]  /*1c80*/  PLOP3.LUT P0, PT, P0, P1, PT, 0x2f, 0xf2 ;  /* 0x0000000000f2781c */ /* 0x000fda0000702577 */
[----:B------:R-:W-:Y:S05]  /*1c90*/  @P0 BRA `(.L_x_21) ;  /* 0x0000000400000947 */ /* 0x000fea0003800000 */
[----:B------:R-:W-:Y:S02]  /*1ca0*/  ISETP.GE.AND P0, PT, R7, RZ, PT ;  /* 0x000000ff0700720c */ /* 0x000fe40003f06270 */
[----:B------:R-:W-:-:S11]  /*1cb0*/  ISETP.GE.AND P1, PT, R8, RZ, PT ;  /* 0x000000ff0800720c */ /* 0x000fd60003f26270 */
[----:B------:R-:W-:Y:S01]  /*1cc0*/  @P0 MOV R6, RZ ;  /* 0x000000ff00060202 */ /* 0x000fe20000000f00 */
[----:B------:R-:W-:Y:S02]  /*1cd0*/  @!P0 IMAD.MOV.U32 R6, RZ, RZ, -0x40 ;  /* 0xffffffc0ff068424 */ /* 0x000fe400078e00ff */
[----:B------:R-:W-:Y:S01]  /*1ce0*/  @!P0 FFMA R0, R0, 1.84467440737095516160e+19, RZ ;  /* 0x5f80000000008823 */ /* 0x000fe200000000ff */
[----:B------:R-:W-:Y:S02]  /*1cf0*/  @!P1 FFMA R3, R3, 1.84467440737095516160e+19, RZ ;  /* 0x5f80000003039823 */ /* 0x000fe400000000ff */
[----:B------:R-:W-:-:S07]  /*1d00*/  @!P1 IADD3 R6, PT, PT, R6, 0x40, RZ ;  /* 0x0000004006069810 */ /* 0x000fce0007ffe0ff */
.L_x_17:
[----:B------:R-:W-:Y:S01]  /*1d10*/  LEA R8, R12, 0xc0800000, 0x17 ;  /* 0xc08000000c087811 */ /* 0x000fe200078eb8ff */
[----:B------:R-:W-:Y:S03]  /*1d20*/  BSSY.RECONVERGENT B2, `(.L_x_22) ;  /* 0x0000036000027945 */ /* 0x000fe60003800200 */
[----:B------:R-:W-:Y:S01]  /*1d30*/  IADD3 R8, PT, PT, -R8, R3, RZ ;  /* 0x0000000308087210 */ /* 0x000fe20007ffe1ff */
[----:B------:R-:W-:-:S03]  /*1d40*/  VIADD R3, R10, 0xffffff81 ;  /* 0xffffff810a037836 */ /* 0x000fc60000000000 */
[----:B------:R-:W0:Y:S01]  /*1d50*/  MUFU.RCP R7, R8 ;  /* 0x0000000800077308 */ /* 0x000e220000001000 */
[----:B------:R-:W-:Y:S01]  /*1d60*/  FADD.FTZ R9, -R8, -RZ ;  /* 0x800000ff08097221 */ /* 0x000fe20000010100 */
[----:B------:R-:W-:-:S03]  /*1d70*/  IMAD R0, R3, -0x800000, R0 ;  /* 0xff80000003007824 */ /* 0x000fc600078e0200 */
[----:B0-----:R-:W-:-:S04]  /*1d80*/  FFMA R10, R7, R9, 1 ;  /* 0x3f800000070a7423 */ /* 0x001fc80000000009 */
[----:B------:R-:W-:-:S04]  /*1d90*/  FFMA R14, R7, R10, R7 ;  /* 0x0000000a070e7223 */ /* 0x000fc80000000007 */
[----:B------:R-:W-:-:S04]  /*1da0*/  FFMA R7, R0, R14, RZ ;  /* 0x0000000e00077223 */ /* 0x000fc800000000ff */
[----:B------:R-:W-:-:S04]  /*1db0*/  FFMA R10, R9, R7, R0 ;  /* 0x00000007090a7223 */ /* 0x000fc80000000000 */
[----:B------:R-:W-:Y:S01]  /*1dc0*/  FFMA R11, R14, R10, R7 ;  /* 0x0000000a0e0b7223 */ /* 0x000fe20000000007 */
[----:B------:R-:W-:-:S03]  /*1dd0*/  IADD3 R7, PT, PT, R3, 0x7f, -R12 ;  /* 0x0000007f03077810 */ /* 0x000fc60007ffe80c */
[----:B------:R-:W-:Y:S01]  /*1de0*/  FFMA R10, R9, R11, R0 ;  /* 0x0000000b090a7223 */ /* 0x000fe20000000000 */
[----:B------:R-:W-:-:S03]  /*1df0*/  IADD3 R7, PT, PT, R7, R6, RZ ;  /* 0x0000000607077210 */ /* 0x000fc60007ffe0ff */
[----:B------:R-:W-:-:S05]  /*1e00*/  FFMA R0, R14, R10, R11 ;  /* 0x0000000a0e007223 */ /* 0x000fca000000000b */
[----:B------:R-:W-:-:S04]  /*1e10*/  SHF.R.U32.HI R3, RZ, 0x17, R0 ;  /* 0x00000017ff037819 */ /* 0x000fc80000011600 */
[----:B------:R-:W-:-:S04]  /*1e20*/  LOP3.LUT R3, R3, 0xff, RZ, 0xc0, !PT ;  /* 0x000000ff03037812 */ /* 0x000fc800078ec0ff */
[----:B------:R-:W-:-:S05]  /*1e30*/  IADD3 R9, PT, PT, R3, R7, RZ ;  /* 0x0000000703097210 */ /* 0x000fca0007ffe0ff */
[----:B------:R-:W-:-:S05]  /*1e40*/  VIADD R3, R9, 0xffffffff ;  /* 0xffffffff09037836 */ /* 0x000fca0000000000 */
[----:B------:R-:W-:-:S13]  /*1e50*/  ISETP.GE.U32.AND P0, PT, R3, 0xfe, PT ;  /* 0x000000fe0300780c */ /* 0x000fda0003f06070 */
[----:B------:R-:W-:Y:S05]  /*1e60*/  @!P0 BRA `(.L_x_23) ;  /* 0x0000000000808947 */ /* 0x000fea0003800000 */
[----:B------:R-:W-:-:S13]  /*1e70*/  ISETP.GT.AND P0, PT, R9, 0xfe, PT ;  /* 0x000000fe0900780c */ /* 0x000fda0003f04270 */
[----:B------:R-:W-:Y:S05]  /*1e80*/  @P0 BRA `(.L_x_24) ;  /* 0x00000000006c0947 */ /* 0x000fea0003800000 */
[----:B------:R-:W-:-:S13]  /*1e90*/  ISETP.GE.AND P0, PT, R9, 0x1, PT ;  /* 0x000000010900780c */ /* 0x000fda0003f06270 */
[----:B------:R-:W-:Y:S05]  /*1ea0*/  @P0 BRA `(.L_x_25) ;  /* 0x0000000000740947 */ /* 0x000fea0003800000 */
[----:B------:R-:W-:Y:S02]  /*1eb0*/  ISETP.GE.AND P0, PT, R9, -0x18, PT ;  /* 0xffffffe80900780c */ /* 0x000fe40003f06270 */
[----:B------:R-:W-:-:S11]  /*1ec0*/  LOP3.LUT R0, R0, 0x80000000, RZ, 0xc0, !PT ;  /* 0x8000000000007812 */ /* 0x000fd600078ec0ff */
[----:B------:R-:W-:Y:S05]  /*1ed0*/  @!P0 BRA `(.L_x_25) ;  /* 0x0000000000688947 */ /* 0x000fea0003800000 */
[CCC-:B------:R-:W-:Y:S01]  /*1ee0*/  FFMA.RZ R3, R14.reuse, R10.reuse, R11.reuse ;  /* 0x0000000a0e037223 */ /* 0x1c0fe2000000c00b */
[C---:B------:R-:W-:Y:S01]  /*1ef0*/  IADD3 R8, PT, PT, R9.reuse, 0x20, RZ ;  /* 0x0000002009087810 */ /* 0x040fe20007ffe0ff */
[CCC-:B------:R-:W-:Y:S01]  /*1f00*/  FFMA.RM R6, R14.reuse, R10.reuse, R11.reuse ;  /* 0x0000000a0e067223 */ /* 0x1c0fe2000000400b */
[----:B------:R-:W-:Y:S02]  /*1f10*/  ISETP.NE.AND P3, PT, R9, RZ, PT ;  /* 0x000000ff0900720c */ /* 0x000fe40003f65270 */
[----:B------:R-:W-:Y:S01]  /*1f20*/  LOP3.LUT R7, R3, 0x7fffff, RZ, 0xc0, !PT ;  /* 0x007fffff03077812 */ /* 0x000fe200078ec0ff */
[----:B------:R-:W-:Y:S01]  /*1f30*/  FFMA.RP R3, R14, R10, R11 ;  /* 0x0000000a0e037223 */ /* 0x000fe2000000800b */
[----:B------:R-:W-:Y:S02]  /*1f40*/  ISETP.NE.AND P1, PT, R9, RZ, PT ;  /* 0x000000ff0900720c */ /* 0x000fe40003f25270 */
[----:B------:R-:W-:Y:S02]  /*1f50*/  LOP3.LUT R7, R7, 0x800000, RZ, 0xfc, !PT ;  /* 0x0080000007077812 */ /* 0x000fe400078efcff */
[----:B------:R-:W-:-:S02]  /*1f60*/  IADD3 R9, PT, PT, -R9, RZ, RZ ;  /* 0x000000ff09097210 */ /* 0x000fc40007ffe1ff */
[----:B------:R-:W-:Y:S02]  /*1f70*/  SHF.L.U32 R8, R7, R8, RZ ;  /* 0x0000000807087219 */ /* 0x000fe400000006ff */
[----:B------:R-:W-:Y:S02]  /*1f80*/  FSETP.NEU.FTZ.AND P0, PT, R3, R6, PT ;  /* 0x000000060300720b */ /* 0x000fe40003f1d000 */
[----:B------:R-:W-:Y:S02]  /*1f90*/  SEL R6, R9, RZ, P3 ;  /* 0x000000ff09067207 */ /* 0x000fe40001800000 */
[----:B------:R-:W-:Y:S02]  /*1fa0*/  ISETP.NE.AND P1, PT, R8, RZ, P1 ;  /* 0x000000ff0800720c */ /* 0x000fe40000f25270 */
[----:B------:R-:W-:Y:S02]  /*1fb0*/  SHF.R.U32.HI R6, RZ, R6, R7 ;  /* 0x00000006ff067219 */ /* 0x000fe40000011607 */
[----:B------:R-:W-:-:S02]  /*1fc0*/  PLOP3.LUT P0, PT, P0, P1, PT, 0xf8, 0x8f ;  /* 0x00000000008f781c */ /* 0x000fc40000703f70 */
[----:B------:R-:W-:Y:S02]  /*1fd0*/  SHF.R.U32.HI R8, RZ, 0x1, R6 ;  /* 0x00000001ff087819 */ /* 0x000fe40000011606 */
[----:B------:R-:W-:-:S04]  /*1fe0*/  SEL R3, RZ, 0x1, !P0 ;  /* 0x00000001ff037807 */ /* 0x000fc80004000000 */
[----:B------:R-:W-:-:S04]  /*1ff0*/  LOP3.LUT R3, R3, 0x1, R8, 0xf8, !PT ;  /* 0x0000000103037812 */ /* 0x000fc800078ef808 */
[----:B------:R-:W-:-:S05]  /*2000*/  LOP3.LUT R3, R3, R6, RZ, 0xc0, !PT ;  /* 0x0000000603037212 */ /* 0x000fca00078ec0ff */
[----:B------:R-:W-:-:S05]  /*2010*/  IMAD.IADD R3, R8, 0x1, R3 ;  /* 0x0000000108037824 */ /* 0x000fca00078e0203 */
[----:B------:R-:W-:Y:S01]  /*2020*/  LOP3.LUT R0, R3, R0, RZ, 0xfc, !PT ;  /* 0x0000000003007212 */ /* 0x000fe200078efcff */
[----:B------:R-:W-:Y:S06]  /*2030*/  BRA `(.L_x_25) ;  /* 0x0000000000107947 */ /* 0x000fec0003800000 */
.L_x_24:
[----:B------:R-:W-:-:S04]  /*2040*/  LOP3.LUT R0, R0, 0x80000000, RZ, 0xc0, !PT ;  /* 0x8000000000007812 */ /* 0x000fc800078ec0ff */
[----:B------:R-:W-:Y:S01]  /*2050*/  LOP3.LUT R0, R0, 0x7f800000, RZ, 0xfc, !PT ;  /* 0x7f80000000007812 */ /* 0x000fe200078efcff */
[----:B------:R-:W-:Y:S06]  /*2060*/  BRA `(.L_x_25) ;  /* 0x0000000000047947 */ /* 0x000fec0003800000 */
.L_x_23:
[----:B------:R-:W-:-:S07]  /*2070*/  LEA R0, R7, R0, 0x17 ;  /* 0x0000000007007211 */ /* 0x000fce00078eb8ff */
.L_x_25:
[----:B------:R-:W-:Y:S05]  /*2080*/  BSYNC.RECONVERGENT B2 ;  /* 0x0000000000027941 */ /* 0x000fea0003800200 */
.L_x_22:
[----:B------:R-:W-:Y:S05]  /*2090*/  BRA `(.L_x_26) ;  /* 0x0000000000207947 */ /* 0x000fea0003800000 */
.L_x_21:
[----:B------:R-:W-:-:S04]  /*20a0*/  LOP3.LUT R0, R3, 0x80000000, R0, 0x48, !PT ;  /* 0x8000000003007812 */ /* 0x000fc800078e4800 */
[----:B------:R-:W-:Y:S01]  /*20b0*/  LOP3.LUT R0, R0, 0x7f800000, RZ, 0xfc, !PT ;  /* 0x7f80000000007812 */ /* 0x000fe200078efcff */
[----:B------:R-:W-:Y:S06]  /*20c0*/  BRA `(.L_x_26) ;  /* 0x0000000000147947 */ /* 0x000fec0003800000 */
.L_x_20:
[----:B------:R-:W-:Y:S01]  /*20d0*/  LOP3.LUT R0, R3, 0x80000000, R0, 0x48, !PT ;  /* 0x8000000003007812 */ /* 0x000fe200078e4800 */
[----:B------:R-:W-:Y:S06]  /*20e0*/  BRA `(.L_x_26) ;  /* 0x00000000000c7947 */ /* 0x000fec0003800000 */
.L_x_19:
[----:B------:R-:W0:Y:S01]  /*20f0*/  MUFU.RSQ R0, -QNAN ;  /* 0xffc0000000007908 */ /* 0x000e220000001400 */
[----:B------:R-:W-:Y:S05]  /*2100*/  BRA `(.L_x_26) ;  /* 0x0000000000047947 */ /* 0x000fea0003800000 */
.L_x_18:
[----:B------:R-:W-:-:S07]  /*2110*/  FADD.FTZ R0, R0, R3 ;  /* 0x0000000300007221 */ /* 0x000fce0000010000 */
.L_x_26:
[----:B------:R-:W-:Y:S05]  /*2120*/  BSYNC.RECONVERGENT B1 ;  /* 0x0000000000017941 */ /* 0x000fea0003800200 */
.L_x_16:
[----:B------:R-:W-:-:S04]  /*2130*/  HFMA2 R3, -RZ, RZ, 0, 0 ;  /* 0x00000000ff037431 */ /* 0x000fc800000001ff */
[----:B0-----:R-:W-:Y:S05]  /*2140*/  RET.REL.NODEC R2 `(_Z20multi_head_attentionPKfS0_S0_Pfiii) ;  /* 0xffffffdc02ac7950 */ /* 0x001fea0003c3ffff */
.L_x_27:
[----:B------:R-:W-:-:S00]  /*2150*/  BRA `(.L_x_27) ;  /* 0xfffffffc00fc7947 */ /* 0x000fc0000383ffff */
[----:B------:R-:W-:-:S00]  /*2160*/  NOP ;  /* 0x0000000000007918 */ /* 0x000fc00000000000 */
        /* <DEDUP_REMOVED lines=9> */
.L_x_29:


//--------------------- .nv.shared.reserved.0     --------------------------
	.section	.nv.shared.reserved.0,"aw",@nobits
	.weak		__nv_reservedSMEM_offset_0_alias
	.size		__nv_reservedSMEM_offset_0_alias, 0, 64
	.other		__nv_reservedSMEM_offset_0_alias,@"STO_CUDA_RESERVED_SHARED STV_DEFAULT"
__nv_reservedSMEM_offset_0_alias:
	.zero		0
	.zero		64


//--------------------- .nv.constant0._Z20multi_head_attentionPKfS0_S0_Pfiii --------------------------
	.section	.nv.constant0._Z20multi_head_attentionPKfS0_S0_Pfiii,"a",@progbits
	.sectionflags	@""
	.align	4
.nv.constant0._Z20multi_head_attentionPKfS0_S0_Pfiii:
	.zero		940


//--------------------- SYMBOLS --------------------------

	.type		.nv.reservedSmem.offset0,@object
	.size		.nv.reservedSmem.offset0,0x4
